def matmul_kernel(
    a_ptr,
    b_ptr,
    c_ptr,
    M,
    N,
    K,
    stride_am,
    stride_ak,
    stride_bk,
    stride_bn,
    stride_cm,
    stride_cn,
    BLOCK_M: tl.constexpr,
    BLOCK_N: tl.constexpr,
    BLOCK_K: tl.constexpr,
    GROUP_M: tl.constexpr,
):
    pid = tl.program_id(axis=0)
    num_pid_m = tl.cdiv(M, BLOCK_M)
    num_pid_n = tl.cdiv(N, BLOCK_N)
    num_pid_in_group = GROUP_M * num_pid_n
    group_id = pid // num_pid_in_group
    first_pid_m = group_id * GROUP_M
    group_size_m = min(num_pid_m - first_pid_m, GROUP_M)
    pid_m = first_pid_m + ((pid % num_pid_in_group) % group_size_m)
    pid_n = (pid % num_pid_in_group) // group_size_m

    offs_am = (pid_m * BLOCK_M + tl.arange(0, BLOCK_M)) % M
    offs_bn = (pid_n * BLOCK_N + tl.arange(0, BLOCK_N)) % N
    offs_k = tl.arange(0, BLOCK_K)
    a_ptrs = a_ptr + offs_am[:, None] * stride_am + offs_k[None, :] * stride_ak
    b_ptrs = b_ptr + offs_k[:, None] * stride_bk + offs_bn[None, :] * stride_bn

    acc = tl.zeros((BLOCK_M, BLOCK_N), dtype=tl.float32)
    for kk in range(0, tl.cdiv(K, BLOCK_K)):
        a = tl.load(a_ptrs, mask=offs_k[None, :] < K - kk * BLOCK_K, other=0.0)
        b = tl.load(b_ptrs, mask=offs_k[:, None] < K - kk * BLOCK_K, other=0.0)
        acc = tl.dot(a, b, acc)
        a_ptrs += BLOCK_K * stride_ak
        b_ptrs += BLOCK_K * stride_bk

    c = acc.to(c_ptr.dtype.element_ty)
    offs_cm = pid_m * BLOCK_M + tl.arange(0, BLOCK_M)
    offs_cn = pid_n * BLOCK_N + tl.arange(0, BLOCK_N)
    c_ptrs = c_ptr + offs_cm[:, None] * stride_cm + offs_cn[None, :] * stride_cn
    mask = (offs_cm[:, None] < M) & (offs_cn[None, :] < N)
    tl.store(c_ptrs, c, mask=mask)

# config = {"BLOCK_K": 256, "BLOCK_M": 16, "BLOCK_N": 64, "GROUP_M": 8, "arch": "sm_90", "dtype": "bf16", "num_ctas": 1, "num_stages": 3, "num_warps": 4}
# arch = sm_90


// ===== COMPILED SASS (sm_90a) =====

	.target	sm_90a

	.elftype	@"ET_EXEC"


//--------------------- .note.nv.tkinfo           --------------------------
	.section	.note.nv.tkinfo,"",@"SHT_NOTE"
	.sectionflags	@"SHF_NOTE_NV_TKINFO"
	.tkinfo
        /*0018*/ 	.word	0x00000002
        /*0030*/ 	.string	""
        /*0030*/ 	.string	"ptxas"
        /*0030*/ 	.string	"Cuda compilation tools, release 13.0, V13.0.88"
        /*0030*/ 	.string	"Build cuda_13.0.r13.0/compiler.36424714_0"
        /*0030*/ 	.string	"-v  -suppress-debug-info  -lineinfo  -arch sm_90a "



//--------------------- .note.nv.cuinfo           --------------------------
	.section	.note.nv.cuinfo,"",@"SHT_NOTE"
	.sectionflags	@"SHF_NOTE_NV_CUINFO"
        /*0018*/ 	.short	0x0002
        /*001a*/ 	.short	0x005a
        /*001c*/ 	.short	0x0082
	.zero		2


//--------------------- .nv.info                  --------------------------
	.section	.nv.info,"",@"SHT_CUDA_INFO"
	.align	4


	//----- nvinfo : EIATTR_REGCOUNT
	.align		4
        /*0000*/ 	.byte	0x04, 0x2f
        /*0002*/ 	.short	(.L_1 - .L_0)
	.align		4
.L_0:
        /*0004*/ 	.word	index@(matmul_kernel)
        /*0008*/ 	.word	0x000000ff


	//----- nvinfo : EIATTR_FRAME_SIZE
	.align		4
.L_1:
        /*000c*/ 	.byte	0x04, 0x11
        /*000e*/ 	.short	(.L_3 - .L_2)
	.align		4
.L_2:
        /*0010*/ 	.word	index@(matmul_kernel)
        /*0014*/ 	.word	0x00000188


	//----- nvinfo : EIATTR_MIN_STACK_SIZE
	.align		4
.L_3:
        /*0018*/ 	.byte	0x04, 0x12
        /*001a*/ 	.short	(.L_5 - .L_4)
	.align		4
.L_4:
        /*001c*/ 	.word	index@(matmul_kernel)
        /*0020*/ 	.word	0x00000188
.L_5:


//--------------------- .nv.compat                --------------------------
	.section	.nv.compat,"",@"SHT_CUDA_COMPAT_INFO"
	.align	4
        /*0000*/ 	.byte	0x02, 0x09, 0x01, 0x00, 0x02, 0x02, 0x01, 0x00, 0x02, 0x05, 0x05, 0x00, 0x03, 0x07, 0x01, 0x01
        /*0010*/ 	.byte	0x02, 0x03, 0x00, 0x00, 0x02, 0x06, 0x01, 0x00, 0x04, 0x0b, 0x08, 0x00, 0x00, 0x00, 0x00, 0x00
        /*0020*/ 	.byte	0x00, 0x00, 0x00, 0x00


//--------------------- .nv.info.matmul_kernel    --------------------------
	.section	.nv.info.matmul_kernel,"",@"SHT_CUDA_INFO"
	.sectionflags	@""
	.align	4


	//----- nvinfo : EIATTR_CUDA_API_VERSION
	.align		4
        /*0000*/ 	.byte	0x04, 0x37
        /*0002*/ 	.short	(.L_7 - .L_6)
.L_6:
        /*0004*/ 	.word	0x00000082


	//----- nvinfo : EIATTR_KPARAM_INFO
	.align		4
.L_7:
        /*0008*/ 	.byte	0x04, 0x17
        /*000a*/ 	.short	(.L_9 - .L_8)
.L_8:
        /*000c*/ 	.word	0x00000000
        /*0010*/ 	.short	0x000d
        /*0012*/ 	.short	0x0048
        /*0014*/ 	.byte	0x00, 0xf4, 0x21, 0x00


	//----- nvinfo : EIATTR_KPARAM_INFO
	.align		4
.L_9:
        /*0018*/ 	.byte	0x04, 0x17
        /*001a*/ 	.short	(.L_11 - .L_10)
.L_10:
        /*001c*/ 	.word	0x00000000
        /*0020*/ 	.short	0x000c
        /*0022*/ 	.short	0x0040
        /*0024*/ 	.byte	0x00, 0xf4, 0x21, 0x00


	//----- nvinfo : EIATTR_KPARAM_INFO
	.align		4
.L_11:
        /*0028*/ 	.byte	0x04, 0x17
        /*002a*/ 	.short	(.L_13 - .L_12)
.L_12:
        /*002c*/ 	.word	0x00000000
        /*0030*/ 	.short	0x000b
        /*0032*/ 	.short	0x0038
        /*0034*/ 	.byte	0x00, 0xf0, 0x11, 0x00


	//----- nvinfo : EIATTR_KPARAM_INFO
	.align		4
.L_13:
        /*0038*/ 	.byte	0x04, 0x17
        /*003a*/ 	.short	(.L_15 - .L_14)
.L_14:
        /*003c*/ 	.word	0x00000000
        /*0040*/ 	.short	0x000a
        /*0042*/ 	.short	0x0034
        /*0044*/ 	.byte	0x00, 0xf0, 0x11, 0x00


	//----- nvinfo : EIATTR_KPARAM_INFO
	.align		4
.L_15:
        /*0048*/ 	.byte	0x04, 0x17
        /*004a*/ 	.short	(.L_17 - .L_16)
.L_16:
        /*004c*/ 	.word	0x00000000
        /*0050*/ 	.short	0x0009
        /*0052*/ 	.short	0x0030
        /*0054*/ 	.byte	0x00, 0xf0, 0x11, 0x00


	//----- nvinfo : EIATTR_KPARAM_INFO
	.align		4
.L_17:
        /*0058*/ 	.byte	0x04, 0x17
        /*005a*/ 	.short	(.L_19 - .L_18)
.L_18:
        /*005c*/ 	.word	0x00000000
        /*0060*/ 	.short	0x0008
        /*0062*/ 	.short	0x002c
        /*0064*/ 	.byte	0x00, 0xf0, 0x11, 0x00


	//----- nvinfo : EIATTR_KPARAM_INFO
	.align		4
.L_19:
        /*0068*/ 	.byte	0x04, 0x17
        /*006a*/ 	.short	(.L_21 - .L_20)
.L_20:
        /*006c*/ 	.word	0x00000000
        /*0070*/ 	.short	0x0007
        /*0072*/ 	.short	0x0028
        /*0074*/ 	.byte	0x00, 0xf0, 0x11, 0x00


	//----- nvinfo : EIATTR_KPARAM_INFO
	.align		4
.L_21:
        /*0078*/ 	.byte	0x04, 0x17
        /*007a*/ 	.short	(.L_23 - .L_22)
.L_22:
        /*007c*/ 	.word	0x00000000
        /*0080*/ 	.short	0x0006
        /*0082*/ 	.short	0x0024
        /*0084*/ 	.byte	0x00, 0xf0, 0x11, 0x00


	//----- nvinfo : EIATTR_KPARAM_INFO
	.align		4
.L_23:
        /*0088*/ 	.byte	0x04, 0x17
        /*008a*/ 	.short	(.L_25 - .L_24)
.L_24:
        /*008c*/ 	.word	0x00000000
        /*0090*/ 	.short	0x0005
        /*0092*/ 	.short	0x0020
        /*0094*/ 	.byte	0x00, 0xf0, 0x11, 0x00


	//----- nvinfo : EIATTR_KPARAM_INFO
	.align		4
.L_25:
        /*0098*/ 	.byte	0x04, 0x17
        /*009a*/ 	.short	(.L_27 - .L_26)
.L_26:
        /*009c*/ 	.word	0x00000000
        /*00a0*/ 	.short	0x0004
        /*00a2*/ 	.short	0x001c
        /*00a4*/ 	.byte	0x00, 0xf0, 0x11, 0x00


	//----- nvinfo : EIATTR_KPARAM_INFO
	.align		4
.L_27:
        /*00a8*/ 	.byte	0x04, 0x17
        /*00aa*/ 	.short	(.L_29 - .L_28)
.L_28:
        /*00ac*/ 	.word	0x00000000
        /*00b0*/ 	.short	0x0003
        /*00b2*/ 	.short	0x0018
        /*00b4*/ 	.byte	0x00, 0xf0, 0x11, 0x00


	//----- nvinfo : EIATTR_KPARAM_INFO
	.align		4
.L_29:
        /*00b8*/ 	.byte	0x04, 0x17
        /*00ba*/ 	.short	(.L_31 - .L_30)
.L_30:
        /*00bc*/ 	.word	0x00000000
        /*00c0*/ 	.short	0x0002
        /*00c2*/ 	.short	0x0010
        /*00c4*/ 	.byte	0x00, 0xf4, 0x21, 0x00


	//----- nvinfo : EIATTR_KPARAM_INFO
	.align		4
.L_31:
        /*00c8*/ 	.byte	0x04, 0x17
        /*00ca*/ 	.short	(.L_33 - .L_32)
.L_32:
        /*00cc*/ 	.word	0x00000000
        /*00d0*/ 	.short	0x0001
        /*00d2*/ 	.short	0x0008
        /*00d4*/ 	.byte	0x00, 0xf4, 0x21, 0x00


	//----- nvinfo : EIATTR_KPARAM_INFO
	.align		4
.L_33:
        /*00d8*/ 	.byte	0x04, 0x17
        /*00da*/ 	.short	(.L_35 - .L_34)
.L_34:
        /*00dc*/ 	.word	0x00000000
        /*00e0*/ 	.short	0x0000
        /*00e2*/ 	.short	0x0000
        /*00e4*/ 	.byte	0x00, 0xf4, 0x21, 0x00


	//----- nvinfo : EIATTR_SPARSE_MMA_MASK
	.align		4
.L_35:
        /*00e8*/ 	.byte	0x03, 0x50
        /*00ea*/ 	.short	0x0000


	//----- nvinfo : EIATTR_MAXREG_COUNT
	.align		4
        /*00ec*/ 	.byte	0x03, 0x1b
        /*00ee*/ 	.short	0x00ff


	//----- nvinfo : EIATTR_NUM_BARRIERS
	.align		4
        /*00f0*/ 	.byte	0x02, 0x4c
        /*00f2*/ 	.byte	0x01
	.zero		1


	//----- nvinfo : EIATTR_ANNOTATIONS
	.align		4
        /*00f4*/ 	.byte	0x04, 0x55
        /*00f6*/ 	.short	(.L_37 - .L_36)


	//   ....[0]....
.L_36:
        /*00f8*/ 	.word	0x00000001
        /*00fc*/ 	.byte	0x50, 0x05, 0x00, 0x00, 0x01, 0x00, 0x00, 0x00, 0x70, 0x05, 0x00, 0x00, 0x01, 0x00, 0x00, 0x00
        /* <DEDUP_REMOVED lines=49> */
        /*041c*/ 	.byte	0x70, 0x96, 0x00, 0x00


	//----- nvinfo : EIATTR_MERCURY_ISA_VERSION
	.align		4
.L_37:
        /*0420*/ 	.byte	0x03, 0x5f
        /*0422*/ 	.short	0x0101


	//----- nvinfo : EIATTR_EXIT_INSTR_OFFSETS
	.align		4
        /*0424*/ 	.byte	0x04, 0x1c
        /*0426*/ 	.short	(.L_39 - .L_38)


	//   ....[0]....
.L_38:
        /*0428*/ 	.word	0x00009b90


	//   ....[1]....
        /*042c*/ 	.word	0x00009bc0


	//----- nvinfo : EIATTR_REQNTID
	.align		4
.L_39:
        /*0430*/ 	.byte	0x04, 0x10
        /*0432*/ 	.short	(.L_41 - .L_40)
.L_40:
        /*0434*/ 	.word	0x00000080
        /*0438*/ 	.word	0x00000001
        /*043c*/ 	.word	0x00000001


	//----- nvinfo : EIATTR_CBANK_PARAM_SIZE
	.align		4
.L_41:
        /*0440*/ 	.byte	0x03, 0x19
        /*0442*/ 	.short	0x0050


	//----- nvinfo : EIATTR_PARAM_CBANK
	.align		4
        /*0444*/ 	.byte	0x04, 0x0a
        /*0446*/ 	.short	(.L_43 - .L_42)
	.align		4
.L_42:
        /*0448*/ 	.word	index@(.nv.constant0.matmul_kernel)
        /*044c*/ 	.short	0x0210
        /*044e*/ 	.short	0x0050


	//----- nvinfo : EIATTR_SW_WAR
	.align		4
.L_43:
        /*0450*/ 	.byte	0x04, 0x36
        /*0452*/ 	.short	(.L_45 - .L_44)
.L_44:
        /*0454*/ 	.word	0x00000008
.L_45:


//--------------------- .nv.callgraph             --------------------------
	.section	.nv.callgraph,"",@"SHT_CUDA_CALLGRAPH"
	.align	4
	.sectionentsize	8
	.align		4
        /*0000*/ 	.word	0x00000000
	.align		4
        /*0004*/ 	.word	0xffffffff
	.align		4
        /*0008*/ 	.word	0x00000000
	.align		4
        /*000c*/ 	.word	0xfffffffe
	.align		4
        /*0010*/ 	.word	0x00000000
	.align		4
        /*0014*/ 	.word	0xfffffffd
	.align		4
        /*0018*/ 	.word	0x00000000
	.align		4
        /*001c*/ 	.word	0xfffffffc


//--------------------- .text.matmul_kernel       --------------------------
	.section	.text.matmul_kernel,"ax",@progbits
	.align	128
        .global         matmul_kernel
        .type           matmul_kernel,@function
        .size           matmul_kernel,(.L_x_3 - matmul_kernel)
        .other          matmul_kernel,@"STO_CUDA_ENTRY STV_DEFAULT"
matmul_kernel:
.text.matmul_kernel:
[----:B------:R-:W0:Y:S08]  /*0000*/  LDC R1, c[0x0][0x28] ;  /* 0x00000a00ff017b82 */ /* 0x000e300000000800 */
[----:B------:R-:W1:Y:S01]  /*0010*/  LDC.64 R42, c[0x0][0x228] ;  /* 0x00008a00ff2a7b82 */ /* 0x000e620000000a00 */
[----:B------:R-:W2:Y:S01]  /*0020*/  S2R R5, SR_CTAID.X ;  /* 0x0000000000057919 */ /* 0x000ea20000002500 */
[----:B0-----:R-:W-:Y:S01]  /*0030*/  VIADD R1, R1, 0xfffffe78 ;  /* 0xfffffe7801017836 */ /* 0x001fe20000000000 */
[----:B------:R-:W-:Y:S01]  /*0040*/  ULDC.64 UR10, c[0x0][0x208] ;  /* 0x00008200000a7ab9 */ /* 0x000fe20000000a00 */
[----:B------:R-:W0:Y:S04]  /*0050*/  S2R R108, SR_TID.X ;  /* 0x00000000006c7919 */ /* 0x000e280000002100 */
[----:B------:R-:W3:Y:S01]  /*0060*/  LDC R252, c[0x0][0x230] ;  /* 0x00008c00fffc7b82 */ /* 0x000ee20000000800 */
[----:B-1----:R-:W-:-:S05]  /*0070*/  VIADD R0, R43, 0x3f ;  /* 0x0000003f2b007836 */ /* 0x002fca0000000000 */
[----:B------:R-:W-:Y:S01]  /*0080*/  SHF.R.S32.HI R3, RZ, 0x1f, R0 ;  /* 0x0000001fff037819 */ /* 0x000fe20000011400 */
[----:B---3--:R-:W-:-:S03]  /*0090*/  VIADD R252, R252, 0xff ;  /* 0x000000fffcfc7836 */ /* 0x008fc60000000000 */
[----:B------:R-:W-:Y:S02]  /*00a0*/  LEA.HI R3, R3, R0, RZ, 0x6 ;  /* 0x0000000003037211 */ /* 0x000fe400078f30ff */
[----:B--2---:R-:W-:Y:S02]  /*00b0*/  IABS R8, R5 ;  /* 0x0000000500087213 */ /* 0x004fe40000000000 */
[----:B------:R-:W-:Y:S02]  /*00c0*/  SHF.R.S32.HI R3, RZ, 0x6, R3 ;  /* 0x00000006ff037819 */ /* 0x000fe40000011403 */
[----:B0-----:R-:W-:Y:S02]  /*00d0*/  SHF.R.U32.HI R141, RZ, 0x4, R108 ;  /* 0x00000004ff8d7819 */ /* 0x001fe4000001166c */
[----:B------:R-:W-:Y:S01]  /*00e0*/  LEA.HI R126, R108, 0x38, RZ, 0x1c ;  /* 0x000000386c7e7811 */ /* 0x000fe200078fe0ff */
[----:B------:R-:W-:Y:S01]  /*00f0*/  IMAD.SHL.U32 R4, R3, 0x8, RZ ;  /* 0x0000000803047824 */ /* 0x000fe200078e00ff */
[----:B------:R-:W-:-:S04]  /*0100*/  SGXT.U32 R141, R141, 0x3 ;  /* 0x000000038d8d781a */ /* 0x000fc80000000000 */
[-C--:B------:R-:W-:Y:S02]  /*0110*/  IABS R7, R4.reuse ;  /* 0x0000000400077213 */ /* 0x080fe40000000000 */
[----:B------:R-:W-:Y:S02]  /*0120*/  IABS R10, R4 ;  /* 0x00000004000a7213 */ /* 0x000fe40000000000 */
[----:B------:R-:W0:Y:S08]  /*0130*/  I2F.RP R0, R7 ;  /* 0x0000000700007306 */ /* 0x000e300000209400 */
[----:B0-----:R-:W0:Y:S02]  /*0140*/  MUFU.RCP R0, R0 ;  /* 0x0000000000007308 */ /* 0x001e240000001000 */
[----:B0-----:R-:W-:-:S02]  /*0150*/  VIADD R2, R0, 0xffffffe ;  /* 0x0ffffffe00027836 */ /* 0x001fc40000000000 */
[----:B------:R-:W-:-:S04]  /*0160*/  IMAD.MOV R0, RZ, RZ, -R10 ;  /* 0x000000ffff007224 */ /* 0x000fc800078e0a0a */
[----:B------:R0:W1:Y:S02]  /*0170*/  F2I.FTZ.U32.TRUNC.NTZ R3, R2 ;  /* 0x0000000200037305 */ /* 0x000064000021f000 */
[----:B0-----:R-:W-:Y:S02]  /*0180*/  IMAD.MOV.U32 R2, RZ, RZ, RZ ;  /* 0x000000ffff027224 */ /* 0x001fe400078e00ff */
[----:B-1----:R-:W-:-:S04]  /*0190*/  IMAD.MOV R6, RZ, RZ, -R3 ;  /* 0x000000ffff067224 */ /* 0x002fc800078e0a03 */
[----:B------:R-:W-:Y:S02]  /*01a0*/  IMAD R9, R6, R7, RZ ;  /* 0x0000000706097224 */ /* 0x000fe400078e02ff */
[----:B------:R-:W-:Y:S02]  /*01b0*/  IMAD.MOV.U32 R6, RZ, RZ, R8 ;  /* 0x000000ffff067224 */ /* 0x000fe400078e0008 */
[----:B------:R-:W-:-:S06]  /*01c0*/  IMAD.HI.U32 R3, R3, R9, R2 ;  /* 0x0000000903037227 */ /* 0x000fcc00078e0002 */
[----:B------:R-:W-:-:S04]  /*01d0*/  IMAD.HI.U32 R3, R3, R6, RZ ;  /* 0x0000000603037227 */ /* 0x000fc800078e00ff */
[----:B------:R-:W-:-:S05]  /*01e0*/  IMAD R0, R3, R0, R6 ;  /* 0x0000000003007224 */ /* 0x000fca00078e0206 */
[----:B------:R-:W-:-:S13]  /*01f0*/  ISETP.GT.U32.AND P1, PT, R7, R0, PT ;  /* 0x000000000700720c */ /* 0x000fda0003f24070 */
[----:B------:R-:W-:Y:S02]  /*0200*/  @!P1 IMAD.IADD R0, R0, 0x1, -R7 ;  /* 0x0000000100009824 */ /* 0x000fe400078e0a07 */
[----:B------:R-:W-:Y:S01]  /*0210*/  @!P1 VIADD R3, R3, 0x1 ;  /* 0x0000000103039836 */ /* 0x000fe20000000000 */
[----:B------:R-:W-:Y:S02]  /*0220*/  ISETP.NE.AND P1, PT, R4, RZ, PT ;  /* 0x000000ff0400720c */ /* 0x000fe40003f25270 */
[----:B------:R-:W-:Y:S02]  /*0230*/  ISETP.GE.U32.AND P0, PT, R0, R7, PT ;  /* 0x000000070000720c */ /* 0x000fe40003f06070 */
[----:B------:R-:W-:-:S04]  /*0240*/  LOP3.LUT R0, R5, R4, RZ, 0x3c, !PT ;  /* 0x0000000405007212 */ /* 0x000fc800078e3cff */
[----:B------:R-:W-:Y:S01]  /*0250*/  ISETP.GE.AND P2, PT, R0, RZ, PT ;  /* 0x000000ff0000720c */ /* 0x000fe20003f46270 */
[----:B------:R-:W-:-:S06]  /*0260*/  VIADD R0, R42, 0xf ;  /* 0x0000000f2a007836 */ /* 0x000fcc0000000000 */
[----:B------:R-:W-:-:S04]  /*0270*/  @P0 VIADD R3, R3, 0x1 ;  /* 0x0000000103030836 */ /* 0x000fc80000000000 */
[----:B------:R-:W-:Y:S01]  /*0280*/  IMAD.MOV.U32 R2, RZ, RZ, R3 ;  /* 0x000000ffff027224 */ /* 0x000fe200078e0003 */
[----:B------:R-:W-:-:S03]  /*0290*/  SHF.R.S32.HI R3, RZ, 0x1f, R0 ;  /* 0x0000001fff037819 */ /* 0x000fc60000011400 */
[----:B------:R-:W-:Y:S01]  /*02a0*/  @!P2 IMAD.MOV R2, RZ, RZ, -R2 ;  /* 0x000000ffff02a224 */ /* 0x000fe200078e0a02 */
[----:B------:R-:W-:Y:S02]  /*02b0*/  @!P1 LOP3.LUT R2, RZ, R4, RZ, 0x33, !PT ;  /* 0x00000004ff029212 */ /* 0x000fe400078e33ff */
[----:B------:R-:W-:-:S03]  /*02c0*/  LEA.HI R3, R3, R0, RZ, 0x4 ;  /* 0x0000000003037211 */ /* 0x000fc600078f20ff */
[----:B------:R-:W-:Y:S02]  /*02d0*/  IMAD.SHL.U32 R6, R2, 0x8, RZ ;  /* 0x0000000802067824 */ /* 0x000fe400078e00ff */
[----:B------:R-:W-:-:S03]  /*02e0*/  IMAD.MOV R2, RZ, RZ, -R2 ;  /* 0x000000ffff027224 */ /* 0x000fc600078e0a02 */
[----:B------:R-:W-:Y:S01]  /*02f0*/  LEA.HI.SX32 R3, R3, -R6, 0x1c ;  /* 0x8000000603037211 */ /* 0x000fe200078fe2ff */
[----:B------:R-:W-:-:S03]  /*0300*/  IMAD R4, R4, R2, R5 ;  /* 0x0000000204047224 */ /* 0x000fc600078e0205 */
[----:B------:R-:W-:Y:S02]  /*0310*/  VIMNMX R11, R3, 0x8, PT ;  /* 0x00000008030b7848 */ /* 0x000fe40003fe0100 */
[----:B------:R-:W-:Y:S02]  /*0320*/  IABS R9, R4 ;  /* 0x0000000400097213 */ /* 0x000fe40000000000 */
[----:B------:R-:W-:-:S04]  /*0330*/  IABS R7, R11 ;  /* 0x0000000b00077213 */ /* 0x000fc80000000000 */
[----:B------:R-:W0:Y:S08]  /*0340*/  I2F.RP R0, R7 ;  /* 0x0000000700007306 */ /* 0x000e300000209400 */
[----:B0-----:R-:W0:Y:S02]  /*0350*/  MUFU.RCP R0, R0 ;  /* 0x0000000000007308 */ /* 0x001e240000001000 */
[----:B0-----:R-:W-:-:S06]  /*0360*/  VIADD R3, R0, 0xffffffe ;  /* 0x0ffffffe00037836 */ /* 0x001fcc0000000000 */
[----:B------:R-:W0:Y:S02]  /*0370*/  F2I.FTZ.U32.TRUNC.NTZ R3, R3 ;  /* 0x0000000300037305 */ /* 0x000e24000021f000 */
[----:B0-----:R-:W-:-:S04]  /*0380*/  IMAD.MOV R8, RZ, RZ, -R3 ;  /* 0x000000ffff087224 */ /* 0x001fc800078e0a03 */
[----:B------:R-:W-:Y:S01]  /*0390*/  IMAD.MOV.U32 R2, RZ, RZ, R8 ;  /* 0x000000ffff027224 */ /* 0x000fe200078e0008 */
[----:B------:R-:W-:-:S03]  /*03a0*/  IABS R8, R11 ;  /* 0x0000000b00087213 */ /* 0x000fc60000000000 */
[----:B------:R-:W-:Y:S02]  /*03b0*/  IMAD R5, R2, R7, RZ ;  /* 0x0000000702057224 */ /* 0x000fe400078e02ff */
[----:B------:R-:W-:Y:S02]  /*03c0*/  IMAD.MOV.U32 R2, RZ, RZ, RZ ;  /* 0x000000ffff027224 */ /* 0x000fe400078e00ff */
[----:B------:R-:W-:Y:S02]  /*03d0*/  IMAD.MOV R0, RZ, RZ, -R8 ;  /* 0x000000ffff007224 */ /* 0x000fe400078e0a08 */
[----:B------:R-:W-:Y:S01]  /*03e0*/  IMAD.HI.U32 R2, R3, R5, R2 ;  /* 0x0000000503027227 */ /* 0x000fe200078e0002 */
[----:B------:R-:W-:-:S05]  /*03f0*/  LOP3.LUT R3, R108, 0xf, RZ, 0xc0, !PT ;  /* 0x0000000f6c037812 */ /* 0x000fca00078ec0ff */
        /* <DEDUP_REMOVED lines=8> */
[----:B------:R-:W-:-:S07]  /*0480*/  ISETP.GE.AND P2, PT, R0, RZ, PT ;  /* 0x000000ff0000720c */ /* 0x000fce0003f46270 */
[----:B------:R-:W-:Y:S01]  /*0490*/  @P0 VIADD R2, R2, 0x1 ;  /* 0x0000000102020836 */ /* 0x000fe20000000000 */
[----:B------:R-:W-:-:S05]  /*04a0*/  ISETP.GT.AND P0, PT, R252, 0xff, PT ;  /* 0x000000fffc00780c */ /* 0x000fca0003f04270 */
[----:B------:R-:W-:Y:S01]  /*04b0*/  @!P2 IMAD.MOV R2, RZ, RZ, -R2 ;  /* 0x000000ffff02a224 */ /* 0x000fe200078e0a02 */
[----:B------:R-:W-:-:S05]  /*04c0*/  @!P1 LOP3.LUT R2, RZ, R11, RZ, 0x33, !PT ;  /* 0x0000000bff029212 */ /* 0x000fca00078e33ff */
[----:B------:R-:W-:Y:S02]  /*04d0*/  IMAD.MOV R0, RZ, RZ, -R2 ;  /* 0x000000ffff007224 */ /* 0x000fe400078e0a02 */
[----:B------:R-:W-:Y:S02]  /*04e0*/  @!P0 CS2R R116, SRZ ;  /* 0x0000000000748805 */ /* 0x000fe4000001ff00 */
[----:B------:R-:W-:Y:S01]  /*04f0*/  @!P0 CS2R R118, SRZ ;  /* 0x0000000000768805 */ /* 0x000fe2000001ff00 */
[----:B------:R-:W-:Y:S02]  /*0500*/  IMAD R0, R11, R0, R4 ;  /* 0x000000000b007224 */ /* 0x000fe400078e0204 */
[----:B------:R-:W-:Y:S02]  /*0510*/  IMAD.SHL.U32 R144, R2, 0x40, RZ ;  /* 0x0000004002907824 */ /* 0x000fe400078e00ff */
[----:B------:R-:W-:-:S04]  /*0520*/  IMAD.IADD R0, R6, 0x1, R0 ;  /* 0x0000000106007824 */ /* 0x000fc800078e0200 */
[----:B------:R-:W-:Y:S02]  /*0530*/  IMAD R12, R0, 0x10, R3 ;  /* 0x00000010000c7824 */ /* 0x000fe400078e0203 */
[----:B------:R-:W-:-:S03]  /*0540*/  @!P0 IMAD.SHL.U32 R0, R108, 0x20, RZ ;  /* 0x000000206c008824 */ /* 0x000fc600078e00ff */
[----:B------:R0:W-:Y:S02]  /*0550*/  STL [R1+0x158], R12 ;  /* 0x0001580c01007387 */ /* 0x0001e40000100800 */
[----:B------:R-:W-:-:S05]  /*0560*/  @!P0 LOP3.LUT R0, R0, 0x60, RZ, 0xc0, !PT ;  /* 0x0000006000008812 */ /* 0x000fca00078ec0ff */
[----:B------:R0:W-:Y:S01]  /*0570*/  @!P0 STL [R1+0x15c], R0 ;  /* 0x00015c0001008387 */ /* 0x0001e20000100800 */
[----:B------:R-:W-:Y:S05]  /*0580*/  @!P0 BRA `(.L_x_0) ;  /* 0x0000009000248947 */ /* 0x000fea0003800000 */
[----:B------:R-:W-:Y:S01]  /*0590*/  IABS R6, R42 ;  /* 0x0000002a00067213 */ /* 0x000fe20000000000 */
[C---:B------:R-:W-:Y:S01]  /*05a0*/  VIADD R10, R144.reuse, 0x3f ;  /* 0x0000003f900a7836 */ /* 0x040fe20000000000 */
[----:B0-----:R-:W-:Y:S01]  /*05b0*/  IABS R0, R43 ;  /* 0x0000002b00007213 */ /* 0x001fe20000000000 */
[C---:B------:R-:W-:Y:S01]  /*05c0*/  VIADD R11, R144.reuse, 0x3d ;  /* 0x0000003d900b7836 */ /* 0x040fe20000000000 */
[----:B------:R-:W0:Y:S01]  /*05d0*/  I2F.RP R4, R6 ;  /* 0x0000000600047306 */ /* 0x000e220000209400 */
[----:B------:R-:W-:Y:S01]  /*05e0*/  IABS R107, R12 ;  /* 0x0000000c006b7213 */ /* 0x000fe20000000000 */
[----:B------:R-:W-:Y:S01]  /*05f0*/  VIADD R16, R144, 0x35 ;  /* 0x0000003590107836 */ /* 0x000fe20000000000 */
[----:B------:R-:W-:Y:S01]  /*0600*/  ISETP.GE.AND P6, PT, R12, RZ, PT ;  /* 0x000000ff0c00720c */ /* 0x000fe20003fc6270 */
[----:B------:R-:W-:Y:S01]  /*0610*/  VIADD R12, R144, 0x3a ;  /* 0x0000003a900c7836 */ /* 0x000fe20000000000 */
[----:B------:R-:W-:Y:S01]  /*0620*/  ISETP.NE.AND P5, PT, R42, RZ, PT ;  /* 0x000000ff2a00720c */ /* 0x000fe20003fa5270 */
[----:B------:R-:W-:Y:S01]  /*0630*/  VIADD R20, R144, 0x33 ;  /* 0x0000003390147836 */ /* 0x000fe20000000000 */
[----:B------:R-:W-:Y:S01]  /*0640*/  ISETP.GE.AND P4, PT, R10, RZ, PT ;  /* 0x000000ff0a00720c */ /* 0x000fe20003f86270 */
[----:B------:R-:W1:Y:S01]  /*0650*/  I2F.RP R2, R0 ;  /* 0x0000000000027306 */ /* 0x000e620000209400 */
[----:B------:R-:W-:Y:S01]  /*0660*/  ISETP.GE.AND P3, PT, R11, RZ, PT ;  /* 0x000000ff0b00720c */ /* 0x000fe20003f66270 */
[C---:B------:R-:W-:Y:S01]  /*0670*/  VIADD R18, R144.reuse, 0x34 ;  /* 0x0000003490127836 */ /* 0x040fe20000000000 */
[----:B------:R-:W-:Y:S01]  /*0680*/  IABS R21, R20 ;  /* 0x0000001400157213 */ /* 0x000fe20000000000 */
[C---:B------:R-:W-:Y:S01]  /*0690*/  VIADD R22, R144.reuse, 0x32 ;  /* 0x0000003290167836 */ /* 0x040fe20000000000 */
[----:B------:R-:W-:Y:S01]  /*06a0*/  IABS R89, R144 ;  /* 0x0000009000597213 */ /* 0x000fe20000000000 */
[C---:B------:R-:W-:Y:S01]  /*06b0*/  VIADD R23, R144.reuse, 0x31 ;  /* 0x0000003190177836 */ /* 0x040fe20000000000 */
[----:B------:R-:W-:Y:S01]  /*06c0*/  IABS R19, R18 ;  /* 0x0000001200137213 */ /* 0x000fe20000000000 */
[----:B0-----:R-:W0:Y:S01]  /*06d0*/  MUFU.RCP R4, R4 ;  /* 0x0000000400047308 */ /* 0x001e220000001000 */
[C---:B------:R-:W-:Y:S01]  /*06e0*/  VIADD R24, R144.reuse, 0x30 ;  /* 0x0000003090187836 */ /* 0x040fe20000000000 */
[----:B------:R-:W-:Y:S01]  /*06f0*/  ULDC UR4, c[0x0][0x240] ;  /* 0x0000900000047ab9 */ /* 0x000fe20000000800 */
[C---:B------:R-:W-:Y:S01]  /*0700*/  VIADD R26, R144.reuse, 0x2b ;  /* 0x0000002b901a7836 */ /* 0x040fe20000000000 */
[----:B------:R-:W-:Y:S01]  /*0710*/  ULDC UR5, c[0x0][0x234] ;  /* 0x00008d0000057ab9 */ /* 0x000fe20000000800 */
[C---:B------:R-:W-:Y:S01]  /*0720*/  VIADD R28, R144.reuse, 0x29 ;  /* 0x00000029901c7836 */ /* 0x040fe20000000000 */
[----:B------:R-:W-:Y:S01]  /*0730*/  ULDC.64 UR6, c[0x0][0x210] ;  /* 0x0000840000067ab9 */ /* 0x000fe20000000a00 */
[C---:B------:R-:W-:Y:S01]  /*0740*/  VIADD R30, R144.reuse, 0x28 ;  /* 0x00000028901e7836 */ /* 0x040fe20000000000 */
[----:B-1----:R-:W1:Y:S01]  /*0750*/  MUFU.RCP R2, R2 ;  /* 0x0000000200027308 */ /* 0x002e620000001000 */
[----:B------:R-:W-:Y:S01]  /*0760*/  IABS R27, R26 ;  /* 0x0000001a001b7213 */ /* 0x000fe20000000000 */
[C---:B------:R-:W-:Y:S01]  /*0770*/  VIADD R32, R144.reuse, 0x27 ;  /* 0x0000002790207836 */ /* 0x040fe20000000000 */
[----:B------:R-:W-:Y:S01]  /*0780*/  IABS R31, R28 ;  /* 0x0000001c001f7213 */ /* 0x000fe20000000000 */
[C---:B------:R-:W-:Y:S01]  /*0790*/  VIADD R36, R144.reuse, 0x25 ;  /* 0x0000002590247836 */ /* 0x040fe20000000000 */
[----:B------:R-:W-:Y:S01]  /*07a0*/  ULDC UR9, c[0x0][0x230] ;  /* 0x00008c0000097ab9 */ /* 0x000fe20000000800 */
[C---:B------:R-:W-:Y:S01]  /*07b0*/  VIADD R34, R144.reuse, 0x26 ;  /* 0x0000002690227836 */ /* 0x040fe20000000000 */
[----:B------:R-:W-:Y:S01]  /*07c0*/  ULDC UR12, c[0x0][0x238] ;  /* 0x00008e00000c7ab9 */ /* 0x000fe20000000800 */
[----:B------:R-:W-:Y:S01]  /*07d0*/  VIADD R37, R144, 0x23 ;  /* 0x0000002390257836 */ /* 0x000fe20000000000 */
[----:B------:R-:W-:Y:S01]  /*07e0*/  IABS R35, R36 ;  /* 0x0000002400237213 */ /* 0x000fe20000000000 */
[----:B0-----:R-:W-:Y:S01]  /*07f0*/  VIADD R3, R4, 0xffffffe ;  /* 0x0ffffffe04037836 */ /* 0x001fe20000000000 */
[----:B------:R-:W-:Y:S01]  /*0800*/  IABS R33, R34 ;  /* 0x0000002200217213 */ /* 0x000fe20000000000 */
[C---:B------:R-:W-:Y:S01]  /*0810*/  VIADD R38, R144.reuse, 0x20 ;  /* 0x0000002090267836 */ /* 0x040fe20000000000 */
[----:B------:R-:W-:Y:S01]  /*0820*/  ULDC UR13, c[0x0][0x23c] ;  /* 0x00008f00000d7ab9 */ /* 0x000fe20000000800 */
[----:B------:R-:W-:-:S02]  /*0830*/  VIADD R40, R144, 0x1f ;  /* 0x0000001f90287836 */ /* 0x000fc40000000000 */
[----:B------:R-:W0:Y:S01]  /*0840*/  F2I.FTZ.U32.TRUNC.NTZ R3, R3 ;  /* 0x0000000300037305 */ /* 0x000e22000021f000 */
[----:B-1----:R-:W-:Y:S02]  /*0850*/  VIADD R8, R2, 0xffffffe ;  /* 0x0ffffffe02087836 */ /* 0x002fe40000000000 */
[----:B------:R-:W-:Y:S01]  /*0860*/  IMAD.MOV.U32 R2, RZ, RZ, RZ ;  /* 0x000000ffff027224 */ /* 0x000fe200078e00ff */
[----:B------:R-:W-:Y:S01]  /*0870*/  IABS R39, R40 ;  /* 0x0000002800277213 */ /* 0x000fe20000000000 */
[C---:B------:R-:W-:Y:S02]  /*0880*/  VIADD R44, R144.reuse, 0x18 ;  /* 0x00000018902c7836 */ /* 0x040fe40000000000 */
[C---:B------:R-:W-:Y:S01]  /*0890*/  VIADD R46, R144.reuse, 0x16 ;  /* 0x00000016902e7836 */ /* 0x040fe20000000000 */
[----:B------:R1:W2:Y:S01]  /*08a0*/  F2I.FTZ.U32.TRUNC.NTZ R9, R8 ;  /* 0x0000000800097305 */ /* 0x0002a2000021f000 */
[C---:B------:R-:W-:Y:S01]  /*08b0*/  VIADD R52, R144.reuse, 0x12 ;  /* 0x0000001290347836 */ /* 0x040fe20000000000 */
[----:B------:R-:W-:Y:S01]  /*08c0*/  IABS R49, R44 ;  /* 0x0000002c00317213 */ /* 0x000fe20000000000 */
[C---:B------:R-:W-:Y:S01]  /*08d0*/  VIADD R48, R144.reuse, 0x14 ;  /* 0x0000001490307836 */ /* 0x040fe20000000000 */
[----:B------:R-:W-:Y:S01]  /*08e0*/  IABS R53, R46 ;  /* 0x0000002e00357213 */ /* 0x000fe20000000000 */
[----:B------:R-:W-:Y:S01]  /*08f0*/  VIADD R50, R144, 0x13 ;  /* 0x0000001390327836 */ /* 0x000fe20000000000 */
[----:B------:R-:W-:Y:S01]  /*0900*/  IABS R61, R52 ;  /* 0x00000034003d7213 */ /* 0x000fe20000000000 */
[----:B0-----:R-:W-:Y:S01]  /*0910*/  IMAD.MOV R5, RZ, RZ, -R3 ;  /* 0x000000ffff057224 */ /* 0x001fe200078e0a03 */
[----:B------:R-:W-:Y:S01]  /*0920*/  IABS R57, R48 ;  /* 0x0000003000397213 */ /* 0x000fe20000000000 */
[----:B-1----:R-:W-:Y:S01]  /*0930*/  IMAD.MOV.U32 R8, RZ, RZ, RZ ;  /* 0x000000ffff087224 */ /* 0x002fe200078e00ff */
[----:B------:R-:W-:Y:S01]  /*0940*/  IABS R59, R50 ;  /* 0x00000032003b7213 */ /* 0x000fe20000000000 */
[----:B------:R-:W-:-:S02]  /*0950*/  IMAD R5, R5, R6, RZ ;  /* 0x0000000605057224 */ /* 0x000fc400078e02ff */
[----:B------:R-:W-:Y:S02]  /*0960*/  VIADD R54, R144, 0x11 ;  /* 0x0000001190367836 */ /* 0x000fe40000000000 */
[----:B------:R-:W-:Y:S01]  /*0970*/  IMAD.HI.U32 R4, R3, R5, R2 ;  /* 0x0000000503047227 */ /* 0x000fe200078e0002 */
[----:B------:R-:W-:Y:S02]  /*0980*/  IABS R5, R10 ;  /* 0x0000000a00057213 */ /* 0x000fe40000000000 */
[----:B------:R-:W-:Y:S01]  /*0990*/  IABS R63, R54 ;  /* 0x00000036003f7213 */ /* 0x000fe20000000000 */
[----:B--2---:R-:W-:Y:S02]  /*09a0*/  IMAD.MOV R3, RZ, RZ, -R9 ;  /* 0x000000ffff037224 */ /* 0x004fe400078e0a09 */
[----:B------:R-:W-:-:S04]  /*09b0*/  IMAD.HI.U32 R4, R4, R107, RZ ;  /* 0x0000006b04047227 */ /* 0x000fc800078e00ff */
[----:B------:R-:W-:Y:S02]  /*09c0*/  IMAD.MOV R4, RZ, RZ, -R4 ;  /* 0x000000ffff047224 */ /* 0x000fe400078e0a04 */
[----:B------:R-:W-:Y:S02]  /*09d0*/  IMAD R3, R3, R0, RZ ;  /* 0x0000000003037224 */ /* 0x000fe400078e02ff */
[C---:B------:R-:W-:Y:S01]  /*09e0*/  IMAD R107, R6.reuse, R4, R107 ;  /* 0x00000004066b7224 */ /* 0x040fe200078e026b */
[----:B------:R-:W-:Y:S01]  /*09f0*/  IABS R4, R11 ;  /* 0x0000000b00047213 */ /* 0x000fe20000000000 */
[----:B------:R-:W-:Y:S01]  /*0a00*/  IMAD.HI.U32 R8, R9, R3, R8 ;  /* 0x0000000309087227 */ /* 0x000fe200078e0008 */
[----:B------:R-:W-:Y:S02]  /*0a10*/  IABS R11, R12 ;  /* 0x0000000c000b7213 */ /* 0x000fe40000000000 */
[----:B------:R-:W-:Y:S01]  /*0a20*/  ISETP.GT.U32.AND P0, PT, R6, R107, PT ;  /* 0x0000006b0600720c */ /* 0x000fe20003f04070 */
[----:B------:R-:W-:-:S02]  /*0a30*/  VIADD R9, R144, 0x3e ;  /* 0x0000003e90097836 */ /* 0x000fc40000000000 */
[----:B------:R-:W-:-:S03]  /*0a40*/  IMAD.HI.U32 R2, R8, R5, RZ ;  /* 0x0000000508027227 */ /* 0x000fc600078e00ff */
[----:B------:R-:W-:Y:S01]  /*0a50*/  IABS R7, R9 ;  /* 0x0000000900077213 */ /* 0x000fe20000000000 */
[----:B------:R-:W-:Y:S01]  /*0a60*/  IMAD.MOV R2, RZ, RZ, -R2 ;  /* 0x000000ffff027224 */ /* 0x000fe200078e0a02 */
[----:B------:R-:W-:Y:S01]  /*0a70*/  ISETP.GE.AND P2, PT, R9, RZ, PT ;  /* 0x000000ff0900720c */ /* 0x000fe20003f46270 */
[----:B------:R-:W-:Y:S02]  /*0a80*/  VIADD R10, R144, 0x3b ;  /* 0x0000003b900a7836 */ /* 0x000fe40000000000 */
[----:B------:R-:W-:Y:S02]  /*0a90*/  IMAD R2, R0, R2, R5 ;  /* 0x0000000200027224 */ /* 0x000fe400078e0205 */
[----:B------:R-:W-:Y:S01]  /*0aa0*/  @!P0 IMAD.IADD R107, R107, 0x1, -R6 ;  /* 0x000000016b6b8824 */ /* 0x000fe200078e0a06 */
[----:B------:R-:W-:Y:S01]  /*0ab0*/  IABS R9, R10 ;  /* 0x0000000a00097213 */ /* 0x000fe20000000000 */
[----:B------:R-:W-:Y:S01]  /*0ac0*/  IMAD.HI.U32 R3, R8, R7, RZ ;  /* 0x0000000708037227 */ /* 0x000fe200078e00ff */
[----:B------:R-:W-:-:S02]  /*0ad0*/  ISETP.GT.U32.AND P1, PT, R0, R2, PT ;  /* 0x000000020000720c */ /* 0x000fc40003f24070 */
[----:B------:R-:W-:Y:S01]  /*0ae0*/  ISETP.GT.U32.AND P0, PT, R6, R107, PT ;  /* 0x0000006b0600720c */ /* 0x000fe20003f04070 */
[----:B------:R-:W-:Y:S02]  /*0af0*/  IMAD.MOV.U32 R5, RZ, RZ, R4 ;  /* 0x000000ffff057224 */ /* 0x000fe400078e0004 */
[----:B------:R-:W-:Y:S02]  /*0b00*/  IMAD.MOV R4, RZ, RZ, -R3 ;  /* 0x000000ffff047224 */ /* 0x000fe400078e0a03 */
[----:B------:R-:W-:-:S04]  /*0b10*/  IMAD.HI.U32 R3, R8, R5, RZ ;  /* 0x0000000508037227 */ /* 0x000fc800078e00ff */
[----:B------:R-:W-:Y:S02]  /*0b20*/  IMAD.MOV R3, RZ, RZ, -R3 ;  /* 0x000000ffff037224 */ /* 0x000fe400078e0a03 */
[----:B------:R-:W-:Y:S02]  /*0b30*/  @!P1 IMAD.IADD R2, R2, 0x1, -R0 ;  /* 0x0000000102029824 */ /* 0x000fe400078e0a00 */
[----:B------:R-:W-:Y:S02]  /*0b40*/  @!P0 IMAD.IADD R107, R107, 0x1, -R6 ;  /* 0x000000016b6b8824 */ /* 0x000fe400078e0a06 */
[C---:B------:R-:W-:Y:S01]  /*0b50*/  IMAD R3, R0.reuse, R3, R5 ;  /* 0x0000000300037224 */ /* 0x040fe200078e0205 */
[C---:B------:R-:W-:Y:S01]  /*0b60*/  ISETP.GT.U32.AND P1, PT, R0.reuse, R2, PT ;  /* 0x000000020000720c */ /* 0x040fe20003f24070 */
[----:B------:R-:W-:Y:S01]  /*0b70*/  @!P6 IMAD.MOV R107, RZ, RZ, -R107 ;  /* 0x000000ffff6be224 */ /* 0x000fe200078e0a6b */
[----:B------:R-:W-:Y:S01]  /*0b80*/  @!P5 LOP3.LUT R107, RZ, R42, RZ, 0x33, !PT ;  /* 0x0000002aff6bd212 */ /* 0x000fe200078e33ff */
[C---:B------:R-:W-:Y:S01]  /*0b90*/  IMAD R4, R0.reuse, R4, R7 ;  /* 0x0000000400047224 */ /* 0x040fe200078e0207 */
[----:B------:R-:W-:Y:S01]  /*0ba0*/  ISETP.GT.U32.AND P6, PT, R0, R3, PT ;  /* 0x000000030000720c */ /* 0x000fe20003fc4070 */
[----:B------:R-:W-:-:S02]  /*0bb0*/  VIADD R6, R144, 0x3c ;  /* 0x0000003c90067836 */ /* 0x000fc40000000000 */
[----:B------:R-:W-:Y:S01]  /*0bc0*/  IMAD.HI.U32 R14, R8, R19, RZ ;  /* 0x00000013080e7227 */ /* 0x000fe200078e00ff */
[----:B------:R-:W-:Y:S02]  /*0bd0*/  ISETP.GT.U32.AND P0, PT, R0, R4, PT ;  /* 0x000000040000720c */ /* 0x000fe40003f04070 */
[----:B------:R-:W-:Y:S01]  /*0be0*/  IABS R7, R6 ;  /* 0x0000000600077213 */ /* 0x000fe20000000000 */
[----:B------:R-:W-:Y:S01]  /*0bf0*/  IMAD.MOV R14, RZ, RZ, -R14 ;  /* 0x000000ffff0e7224 */ /* 0x000fe200078e0a0e */
[----:B------:R-:W-:Y:S01]  /*0c00*/  ISETP.GE.AND P5, PT, R6, RZ, PT ;  /* 0x000000ff0600720c */ /* 0x000fe20003fa6270 */
[----:B------:R-:W-:Y:S02]  /*0c10*/  @!P1 IMAD.IADD R2, R2, 0x1, -R0 ;  /* 0x0000000102029824 */ /* 0x000fe400078e0a00 */
[----:B------:R-:W-:-:S04]  /*0c20*/  IMAD.HI.U32 R5, R8, R7, RZ ;  /* 0x0000000708057227 */ /* 0x000fc800078e00ff */
[--C-:B------:R-:W-:Y:S02]  /*0c30*/  @!P6 IMAD.IADD R3, R3, 0x1, -R0.reuse ;  /* 0x000000010303e824 */ /* 0x100fe400078e0a00 */
[----:B------:R-:W-:Y:S02]  /*0c40*/  @!P0 IMAD.IADD R4, R4, 0x1, -R0 ;  /* 0x0000000104048824 */ /* 0x000fe400078e0a00 */
[----:B------:R-:W-:Y:S01]  /*0c50*/  IMAD.HI.U32 R6, R8, R9, RZ ;  /* 0x0000000908067227 */ /* 0x000fe200078e00ff */
[C---:B------:R-:W-:Y:S02]  /*0c60*/  ISETP.GT.U32.AND P1, PT, R0.reuse, R3, PT ;  /* 0x000000030000720c */ /* 0x040fe40003f24070 */
[----:B------:R-:W-:Y:S01]  /*0c70*/  ISETP.GT.U32.AND P0, PT, R0, R4, PT ;  /* 0x000000040000720c */ /* 0x000fe20003f04070 */
[----:B------:R-:W-:Y:S02]  /*0c80*/  IMAD.MOV R5, RZ, RZ, -R5 ;  /* 0x000000ffff057224 */ /* 0x000fe400078e0a05 */
[----:B------:R-:W-:-:S02]  /*0c90*/  IMAD.MOV R6, RZ, RZ, -R6 ;  /* 0x000000ffff067224 */ /* 0x000fc400078e0a06 */
[C---:B------:R-:W-:Y:S02]  /*0ca0*/  IMAD R5, R0.reuse, R5, R7 ;  /* 0x0000000500057224 */ /* 0x040fe400078e0207 */
[----:B------:R-:W-:Y:S02]  /*0cb0*/  IMAD R6, R0, R6, R9 ;  /* 0x0000000600067224 */ /* 0x000fe400078e0209 */
[----:B------:R-:W-:Y:S01]  /*0cc0*/  IMAD.HI.U32 R7, R8, R11, RZ ;  /* 0x0000000b08077227 */ /* 0x000fe200078e00ff */
[----:B------:R-:W-:-:S03]  /*0cd0*/  ISETP.GT.U32.AND P6, PT, R0, R5, PT ;  /* 0x000000050000720c */ /* 0x000fc60003fc4070 */
[--C-:B------:R-:W-:Y:S01]  /*0ce0*/  @!P1 IMAD.IADD R3, R3, 0x1, -R0.reuse ;  /* 0x0000000103039824 */ /* 0x100fe200078e0a00 */
[----:B------:R-:W-:Y:S01]  /*0cf0*/  ISETP.GT.U32.AND P1, PT, R0, R6, PT ;  /* 0x000000060000720c */ /* 0x000fe20003f24070 */
[----:B------:R-:W-:Y:S02]  /*0d00*/  IMAD.MOV R7, RZ, RZ, -R7 ;  /* 0x000000ffff077224 */ /* 0x000fe400078e0a07 */
[----:B------:R-:W-:Y:S01]  /*0d10*/  @!P0 IMAD.IADD R4, R4, 0x1, -R0 ;  /* 0x0000000104048824 */ /* 0x000fe200078e0a00 */
[----:B------:R-:W-:Y:S01]  /*0d20*/  ISETP.GE.AND P0, PT, R12, RZ, PT ;  /* 0x000000ff0c00720c */ /* 0x000fe20003f06270 */
[----:B------:R-:W-:Y:S02]  /*0d30*/  IMAD R7, R0, R7, R11 ;  /* 0x0000000700077224 */ /* 0x000fe400078e020b */
[----:B------:R-:W-:Y:S01]  /*0d40*/  @!P4 IMAD.MOV R2, RZ, RZ, -R2 ;  /* 0x000000ffff02c224 */ /* 0x000fe200078e0a02 */
[----:B------:R-:W-:Y:S01]  /*0d50*/  ISETP.GE.AND P4, PT, R10, RZ, PT ;  /* 0x000000ff0a00720c */ /* 0x000fe20003f86270 */
[----:B------:R-:W-:-:S02]  /*0d60*/  VIADD R10, R144, 0x39 ;  /* 0x00000039900a7836 */ /* 0x000fc40000000000 */
[----:B------:R-:W-:Y:S01]  /*0d70*/  @!P2 IMAD.MOV R4, RZ, RZ, -R4 ;  /* 0x000000ffff04a224 */ /* 0x000fe200078e0a04 */
[----:B------:R-:W-:Y:S01]  /*0d80*/  ISETP.GT.U32.AND P2, PT, R0, R7, PT ;  /* 0x000000070000720c */ /* 0x000fe20003f44070 */
[--C-:B------:R-:W-:Y:S01]  /*0d90*/  @!P6 IMAD.IADD R5, R5, 0x1, -R0.reuse ;  /* 0x000000010505e824 */ /* 0x100fe200078e0a00 */
[----:B------:R-:W-:Y:S01]  /*0da0*/  IABS R13, R10 ;  /* 0x0000000a000d7213 */ /* 0x000fe20000000000 */
[----:B------:R-:W-:Y:S02]  /*0db0*/  @!P1 IMAD.IADD R6, R6, 0x1, -R0 ;  /* 0x0000000106069824 */ /* 0x000fe400078e0a00 */
[----:B------:R-:W-:Y:S01]  /*0dc0*/  VIADD R11, R144, 0x38 ;  /* 0x00000038900b7836 */ /* 0x000fe20000000000 */
[----:B------:R-:W-:Y:S01]  /*0dd0*/  ISETP.GT.U32.AND P6, PT, R0, R5, PT ;  /* 0x000000050000720c */ /* 0x000fe20003fc4070 */
[----:B------:R-:W-:Y:S01]  /*0de0*/  IMAD.HI.U32 R9, R8, R13, RZ ;  /* 0x0000000d08097227 */ /* 0x000fe200078e00ff */
[----:B------:R-:W-:Y:S02]  /*0df0*/  ISETP.GT.U32.AND P1, PT, R0, R6, PT ;  /* 0x000000060000720c */ /* 0x000fe40003f24070 */
[----:B------:R-:W-:Y:S01]  /*0e00*/  IABS R15, R11 ;  /* 0x0000000b000f7213 */ /* 0x000fe20000000000 */
[----:B------:R-:W-:-:S02]  /*0e10*/  VIADD R12, R144, 0x37 ;  /* 0x00000037900c7836 */ /* 0x000fc40000000000 */
[----:B------:R-:W-:Y:S02]  /*0e20*/  IMAD.MOV R9, RZ, RZ, -R9 ;  /* 0x000000ffff097224 */ /* 0x000fe400078e0a09 */
[----:B------:R-:W-:Y:S01]  /*0e30*/  @!P2 IMAD.IADD R7, R7, 0x1, -R0 ;  /* 0x000000010707a824 */ /* 0x000fe200078e0a00 */
[----:B------:R-:W-:Y:S01]  /*0e40*/  IABS R17, R12 ;  /* 0x0000000c00117213 */ /* 0x000fe20000000000 */
[----:B------:R-:W-:Y:S01]  /*0e50*/  @!P3 IMAD.MOV R3, RZ, RZ, -R3 ;  /* 0x000000ffff03b224 */ /* 0x000fe200078e0a03 */
[----:B------:R-:W-:Y:S01]  /*0e60*/  ISETP.GE.AND P3, PT, R10, RZ, PT ;  /* 0x000000ff0a00720c */ /* 0x000fe20003f66270 */
[----:B------:R-:W-:Y:S01]  /*0e70*/  IMAD.HI.U32 R10, R8, R15, RZ ;  /* 0x0000000f080a7227 */ /* 0x000fe200078e00ff */
[----:B------:R-:W-:-:S03]  /*0e80*/  ISETP.GT.U32.AND P2, PT, R0, R7, PT ;  /* 0x000000070000720c */ /* 0x000fc60003f44070 */
[----:B------:R-:W-:Y:S02]  /*0e90*/  IMAD R9, R0, R9, R13 ;  /* 0x0000000900097224 */ /* 0x000fe400078e020d */
[----:B------:R-:W-:Y:S01]  /*0ea0*/  @!P6 IMAD.IADD R5, R5, 0x1, -R0 ;  /* 0x000000010505e824 */ /* 0x000fe200078e0a00 */
[----:B------:R-:W-:Y:S01]  /*0eb0*/  ISETP.GE.AND P6, PT, R11, RZ, PT ;  /* 0x000000ff0b00720c */ /* 0x000fe20003fc6270 */
[----:B------:R-:W-:Y:S02]  /*0ec0*/  IMAD.MOV R10, RZ, RZ, -R10 ;  /* 0x000000ffff0a7224 */ /* 0x000fe400078e0a0a */
[----:B------:R-:W-:Y:S01]  /*0ed0*/  @!P1 IMAD.IADD R6, R6, 0x1, -R0 ;  /* 0x0000000106069824 */ /* 0x000fe200078e0a00 */
[----:B------:R-:W-:Y:S01]  /*0ee0*/  ISETP.GT.U32.AND P1, PT, R0, R9, PT ;  /* 0x000000090000720c */ /* 0x000fe20003f24070 */
[----:B------:R-:W-:-:S04]  /*0ef0*/  IMAD.HI.U32 R11, R8, R17, RZ ;  /* 0x00000011080b7227 */ /* 0x000fc800078e00ff */
[C---:B------:R-:W-:Y:S02]  /*0f00*/  IMAD R10, R0.reuse, R10, R15 ;  /* 0x0000000a000a7224 */ /* 0x040fe400078e020f */
[----:B------:R-:W-:Y:S02]  /*0f10*/  IMAD.MOV R11, RZ, RZ, -R11 ;  /* 0x000000ffff0b7224 */ /* 0x000fe400078e0a0b */
[----:B------:R-:W-:Y:S01]  /*0f20*/  @!P4 IMAD.MOV R6, RZ, RZ, -R6 ;  /* 0x000000ffff06c224 */ /* 0x000fe200078e0a06 */
[C---:B------:R-:W-:Y:S01]  /*0f30*/  ISETP.GT.U32.AND P4, PT, R0.reuse, R10, PT ;  /* 0x0000000a0000720c */ /* 0x040fe20003f84070 */
[----:B------:R-:W-:Y:S01]  /*0f40*/  IMAD R11, R0, R11, R17 ;  /* 0x0000000b000b7224 */ /* 0x000fe200078e0211 */
[----:B------:R-:W-:Y:S01]  /*0f50*/  IABS R17, R16 ;  /* 0x0000001000117213 */ /* 0x000fe20000000000 */
[--C-:B------:R-:W-:Y:S02]  /*0f60*/  @!P2 IMAD.IADD R7, R7, 0x1, -R0.reuse ;  /* 0x000000010707a824 */ /* 0x100fe400078e0a00 */
[----:B------:R-:W-:-:S02]  /*0f70*/  @!P1 IMAD.IADD R9, R9, 0x1, -R0 ;  /* 0x0000000109099824 */ /* 0x000fc400078e0a00 */
[----:B------:R-:W-:Y:S01]  /*0f80*/  @!P0 IMAD.MOV R7, RZ, RZ, -R7 ;  /* 0x000000ffff078224 */ /* 0x000fe200078e0a07 */
[----:B------:R-:W-:Y:S01]  /*0f90*/  ISETP.GT.U32.AND P0, PT, R0, R11, PT ;  /* 0x0000000b0000720c */ /* 0x000fe20003f04070 */
[----:B------:R-:W-:Y:S01]  /*0fa0*/  @!P5 IMAD.MOV R5, RZ, RZ, -R5 ;  /* 0x000000ffff05d224 */ /* 0x000fe200078e0a05 */
[----:B------:R-:W-:Y:S01]  /*0fb0*/  ISETP.GE.AND P5, PT, R12, RZ, PT ;  /* 0x000000ff0c00720c */ /* 0x000fe20003fa6270 */
[----:B------:R-:W-:Y:S01]  /*0fc0*/  VIADD R12, R144, 0x36 ;  /* 0x00000036900c7836 */ /* 0x000fe20000000000 */
[----:B------:R-:W-:Y:S01]  /*0fd0*/  ISETP.GT.U32.AND P1, PT, R0, R9, PT ;  /* 0x000000090000720c */ /* 0x000fe20003f24070 */
[----:B------:R-:W-:Y:S02]  /*0fe0*/  @!P4 IMAD.IADD R10, R10, 0x1, -R0 ;  /* 0x000000010a0ac824 */ /* 0x000fe400078e0a00 */
[----:B------:R-:W-:Y:S01]  /*0ff0*/  IMAD.HI.U32 R13, R8, R17, RZ ;  /* 0x00000011080d7227 */ /* 0x000fe200078e00ff */
[----:B------:R-:W-:Y:S02]  /*1000*/  IABS R15, R12 ;  /* 0x0000000c000f7213 */ /* 0x000fe40000000000 */
[----:B------:R-:W-:Y:S01]  /*1010*/  ISETP.GE.AND P2, PT, R12, RZ, PT ;  /* 0x000000ff0c00720c */ /* 0x000fe20003f46270 */
[----:B------:R-:W-:Y:S01]  /*1020*/  IMAD.MOV R13, RZ, RZ, -R13 ;  /* 0x000000ffff0d7224 */ /* 0x000fe200078e0a0d */
[----:B------:R-:W-:Y:S01]  /*1030*/  ISETP.GT.U32.AND P4, PT, R0, R10, PT ;  /* 0x0000000a0000720c */ /* 0x000fe20003f84070 */
[----:B------:R-:W-:-:S04]  /*1040*/  IMAD.HI.U32 R12, R8, R15, RZ ;  /* 0x0000000f080c7227 */ /* 0x000fc800078e00ff */
[----:B------:R-:W-:Y:S02]  /*1050*/  @!P0 IMAD.IADD R11, R11, 0x1, -R0 ;  /* 0x000000010b0b8824 */ /* 0x000fe400078e0a00 */
[----:B------:R-:W-:Y:S02]  /*1060*/  IMAD.MOV R12, RZ, RZ, -R12 ;  /* 0x000000ffff0c7224 */ /* 0x000fe400078e0a0c */
[----:B------:R-:W-:Y:S01]  /*1070*/  @!P1 IMAD.IADD R9, R9, 0x1, -R0 ;  /* 0x0000000109099824 */ /* 0x000fe200078e0a00 */
[C---:B------:R-:W-:Y:S01]  /*1080*/  ISETP.GT.U32.AND P0, PT, R0.reuse, R11, PT ;  /* 0x0000000b0000720c */ /* 0x040fe20003f04070 */
[C---:B------:R-:W-:Y:S01]  /*1090*/  IMAD R13, R0.reuse, R13, R17 ;  /* 0x0000000d000d7224 */ /* 0x040fe200078e0211 */
[----:B------:R-:W-:Y:S01]  /*10a0*/  IABS R17, R22 ;  /* 0x0000001600117213 */ /* 0x000fe20000000000 */
[----:B------:R-:W-:Y:S01]  /*10b0*/  IMAD R12, R0, R12, R15 ;  /* 0x0000000c000c7224 */ /* 0x000fe200078e020f */
[----:B------:R-:W-:Y:S01]  /*10c0*/  ISETP.GE.AND P1, PT, R16, RZ, PT ;  /* 0x000000ff1000720c */ /* 0x000fe20003f26270 */
[----:B------:R-:W-:Y:S01]  /*10d0*/  @!P3 IMAD.MOV R9, RZ, RZ, -R9 ;  /* 0x000000ffff09b224 */ /* 0x000fe200078e0a09 */
[----:B------:R-:W-:Y:S01]  /*10e0*/  ISETP.GT.U32.AND P3, PT, R0, R13, PT ;  /* 0x0000000d0000720c */ /* 0x000fe20003f64070 */
[----:B------:R-:W-:-:S04]  /*10f0*/  IMAD.HI.U32 R15, R8, R21, RZ ;  /* 0x00000015080f7227 */ /* 0x000fc800078e00ff */
[--C-:B------:R-:W-:Y:S01]  /*1100*/  @!P4 IMAD.IADD R10, R10, 0x1, -R0.reuse ;  /* 0x000000010a0ac824 */ /* 0x100fe200078e0a00 */
[C---:B------:R-:W-:Y:S01]  /*1110*/  ISETP.GT.U32.AND P4, PT, R0.reuse, R12, PT ;  /* 0x0000000c0000720c */ /* 0x040fe20003f84070 */
[----:B------:R-:W-:Y:S02]  /*1120*/  IMAD.MOV R15, RZ, RZ, -R15 ;  /* 0x000000ffff0f7224 */ /* 0x000fe400078e0a0f */
[--C-:B------:R-:W-:Y:S02]  /*1130*/  @!P0 IMAD.IADD R11, R11, 0x1, -R0.reuse ;  /* 0x000000010b0b8824 */ /* 0x100fe400078e0a00 */
[C---:B------:R-:W-:Y:S01]  /*1140*/  IMAD R15, R0.reuse, R15, R21 ;  /* 0x0000000f000f7224 */ /* 0x040fe200078e0215 */
[----:B------:R-:W-:Y:S01]  /*1150*/  IABS R21, R24 ;  /* 0x0000001800157213 */ /* 0x000fe20000000000 */
[----:B------:R-:W-:Y:S02]  /*1160*/  @!P3 IMAD.IADD R13, R13, 0x1, -R0 ;  /* 0x000000010d0db824 */ /* 0x000fe400078e0a00 */
[----:B------:R-:W-:Y:S01]  /*1170*/  @!P5 IMAD.MOV R11, RZ, RZ, -R11 ;  /* 0x000000ffff0bd224 */ /* 0x000fe200078e0a0b */
[----:B------:R-:W-:Y:S01]  /*1180*/  ISETP.GT.U32.AND P5, PT, R0, R15, PT ;  /* 0x0000000f0000720c */ /* 0x000fe20003fa4070 */
[----:B------:R-:W-:Y:S01]  /*1190*/  IMAD.HI.U32 R16, R8, R17, RZ ;  /* 0x0000001108107227 */ /* 0x000fe200078e00ff */
[----:B------:R-:W-:-:S03]  /*11a0*/  ISETP.GT.U32.AND P3, PT, R0, R13, PT ;  /* 0x0000000d0000720c */ /* 0x000fc60003f64070 */
[----:B------:R-:W-:Y:S02]  /*11b0*/  @!P4 IMAD.IADD R12, R12, 0x1, -R0 ;  /* 0x000000010c0cc824 */ /* 0x000fe400078e0a00 */
[----:B------:R-:W-:Y:S02]  /*11c0*/  IMAD.MOV R16, RZ, RZ, -R16 ;  /* 0x000000ffff107224 */ /* 0x000fe400078e0a10 */
[C---:B------:R-:W-:Y:S01]  /*11d0*/  IMAD R14, R0.reuse, R14, R19 ;  /* 0x0000000e000e7224 */ /* 0x040fe200078e0213 */
[C---:B------:R-:W-:Y:S01]  /*11e0*/  ISETP.GT.U32.AND P4, PT, R0.reuse, R12, PT ;  /* 0x0000000c0000720c */ /* 0x040fe20003f84070 */
[C---:B------:R-:W-:Y:S01]  /*11f0*/  IMAD R16, R0.reuse, R16, R17 ;  /* 0x0000001000107224 */ /* 0x040fe200078e0211 */
[----:B------:R-:W-:Y:S01]  /*1200*/  IABS R19, R23 ;  /* 0x0000001700137213 */ /* 0x000fe20000000000 */
[--C-:B------:R-:W-:Y:S01]  /*1210*/  @!P5 IMAD.IADD R15, R15, 0x1, -R0.reuse ;  /* 0x000000010f0fd824 */ /* 0x100fe200078e0a00 */
[C---:B------:R-:W-:Y:S01]  /*1220*/  ISETP.GT.U32.AND P0, PT, R0.reuse, R14, PT ;  /* 0x0000000e0000720c */ /* 0x040fe20003f04070 */
[----:B------:R-:W-:Y:S01]  /*1230*/  @!P3 IMAD.IADD R13, R13, 0x1, -R0 ;  /* 0x000000010d0db824 */ /* 0x000fe200078e0a00 */
[C---:B------:R-:W-:Y:S01]  /*1240*/  ISETP.GT.U32.AND P3, PT, R0.reuse, R16, PT ;  /* 0x000000100000720c */ /* 0x040fe20003f64070 */
[----:B------:R-:W-:Y:S01]  /*1250*/  @!P6 IMAD.MOV R10, RZ, RZ, -R10 ;  /* 0x000000ffff0ae224 */ /* 0x000fe200078e0a0a */
[----:B------:R-:W-:Y:S01]  /*1260*/  ISETP.GT.U32.AND P5, PT, R0, R15, PT ;  /* 0x0000000f0000720c */ /* 0x000fe20003fa4070 */
[----:B------:R-:W-:Y:S01]  /*1270*/  IMAD.HI.U32 R17, R8, R19, RZ ;  /* 0x0000001308117227 */ /* 0x000fe200078e00ff */
[----:B------:R-:W-:-:S03]  /*1280*/  ISETP.GE.AND P6, PT, R18, RZ, PT ;  /* 0x000000ff1200720c */ /* 0x000fc60003fc6270 */
[----:B------:R-:W-:Y:S01]  /*1290*/  @!P4 IMAD.IADD R12, R12, 0x1, -R0 ;  /* 0x000000010c0cc824 */ /* 0x000fe200078e0a00 */
[----:B------:R-:W-:Y:S01]  /*12a0*/  ISETP.GE.AND P4, PT, R20, RZ, PT ;  /* 0x000000ff1400720c */ /* 0x000fe20003f86270 */
[----:B------:R-:W-:-:S04]  /*12b0*/  IMAD.HI.U32 R18, R8, R21, RZ ;  /* 0x0000001508127227 */ /* 0x000fc800078e00ff */
[----:B------:R-:W-:Y:S02]  /*12c0*/  IMAD.MOV R17, RZ, RZ, -R17 ;  /* 0x000000ffff117224 */ /* 0x000fe400078e0a11 */
[----:B------:R-:W-:Y:S02]  /*12d0*/  IMAD.MOV R18, RZ, RZ, -R18 ;  /* 0x000000ffff127224 */ /* 0x000fe400078e0a12 */
[--C-:B------:R-:W-:Y:S02]  /*12e0*/  @!P0 IMAD.IADD R14, R14, 0x1, -R0.reuse ;  /* 0x000000010e0e8824 */ /* 0x100fe400078e0a00 */
[----:B------:R-:W-:Y:S02]  /*12f0*/  IMAD R17, R0, R17, R19 ;  /* 0x0000001100117224 */ /* 0x000fe400078e0213 */
[----:B------:R-:W-:Y:S01]  /*1300*/  @!P3 IMAD.IADD R16, R16, 0x1, -R0 ;  /* 0x000000011010b824 */ /* 0x000fe200078e0a00 */
[C---:B------:R-:W-:Y:S01]  /*1310*/  ISETP.GT.U32.AND P0, PT, R0.reuse, R14, PT ;  /* 0x0000000e0000720c */ /* 0x040fe20003f04070 */
[----:B------:R-:W-:-:S02]  /*1320*/  IMAD R18, R0, R18, R21 ;  /* 0x0000001200127224 */ /* 0x000fc400078e0215 */
[----:B------:R-:W-:Y:S01]  /*1330*/  @!P5 IMAD.IADD R15, R15, 0x1, -R0 ;  /* 0x000000010f0fd824 */ /* 0x000fe200078e0a00 */
[C---:B------:R-:W-:Y:S01]  /*1340*/  ISETP.GT.U32.AND P5, PT, R0.reuse, R17, PT ;  /* 0x000000110000720c */ /* 0x040fe20003fa4070 */
[----:B------:R-:W-:Y:S01]  /*1350*/  @!P2 IMAD.MOV R12, RZ, RZ, -R12 ;  /* 0x000000ffff0ca224 */ /* 0x000fe200078e0a0c */
[C---:B------:R-:W-:Y:S01]  /*1360*/  ISETP.GT.U32.AND P3, PT, R0.reuse, R16, PT ;  /* 0x000000100000720c */ /* 0x040fe20003f64070 */
[----:B------:R-:W-:Y:S01]  /*1370*/  @!P4 IMAD.MOV R15, RZ, RZ, -R15 ;  /* 0x000000ffff0fc224 */ /* 0x000fe200078e0a0f */
[----:B------:R-:W-:Y:S01]  /*1380*/  ISETP.GT.U32.AND P4, PT, R0, R18, PT ;  /* 0x000000120000720c */ /* 0x000fe20003f84070 */
[----:B------:R-:W-:Y:S01]  /*1390*/  VIADD R19, R144, 0x2f ;  /* 0x0000002f90137836 */ /* 0x000fe20000000000 */
[----:B------:R-:W-:Y:S01]  /*13a0*/  ISETP.GE.AND P2, PT, R22, RZ, PT ;  /* 0x000000ff1600720c */ /* 0x000fe20003f46270 */
[----:B------:R-:W-:Y:S02]  /*13b0*/  VIADD R20, R144, 0x2e ;  /* 0x0000002e90147836 */ /* 0x000fe40000000000 */
[----:B------:R-:W-:Y:S01]  /*13c0*/  @!P1 IMAD.MOV R13, RZ, RZ, -R13 ;  /* 0x000000ffff0d9224 */ /* 0x000fe200078e0a0d */
[----:B------:R-:W-:Y:S01]  /*13d0*/  ISETP.GE.AND P1, PT, R23, RZ, PT ;  /* 0x000000ff1700720c */ /* 0x000fe20003f26270 */
[--C-:B------:R-:W-:Y:S01]  /*13e0*/  @!P0 IMAD.IADD R14, R14, 0x1, -R0.reuse ;  /* 0x000000010e0e8824 */ /* 0x100fe200078e0a00 */
[----:B------:R-:W-:Y:S01]  /*13f0*/  IABS R23, R19 ;  /* 0x0000001300177213 */ /* 0x000fe20000000000 */
[--C-:B------:R-:W-:Y:S01]  /*1400*/  @!P5 IMAD.IADD R17, R17, 0x1, -R0.reuse ;  /* 0x000000011111d824 */ /* 0x100fe200078e0a00 */
[----:B------:R-:W-:Y:S01]  /*1410*/  IABS R25, R20 ;  /* 0x0000001400197213 */ /* 0x000fe20000000000 */
[--C-:B------:R-:W-:Y:S01]  /*1420*/  @!P3 IMAD.IADD R16, R16, 0x1, -R0.reuse ;  /* 0x000000011010b824 */ /* 0x100fe200078e0a00 */
[----:B------:R-:W-:Y:S01]  /*1430*/  ISETP.GE.AND P3, PT, R20, RZ, PT ;  /* 0x000000ff1400720c */ /* 0x000fe20003f66270 */
[----:B------:R-:W-:Y:S01]  /*1440*/  @!P4 IMAD.IADD R18, R18, 0x1, -R0 ;  /* 0x000000011212c824 */ /* 0x000fe200078e0a00 */
[C---:B------:R-:W-:Y:S01]  /*1450*/  ISETP.GT.U32.AND P5, PT, R0.reuse, R17, PT ;  /* 0x000000110000720c */ /* 0x040fe20003fa4070 */
[----:B------:R-:W-:Y:S01]  /*1460*/  @!P6 IMAD.MOV R14, RZ, RZ, -R14 ;  /* 0x000000ffff0ee224 */ /* 0x000fe200078e0a0e */
[----:B------:R-:W-:Y:S01]  /*1470*/  ISETP.GE.AND P6, PT, R19, RZ, PT ;  /* 0x000000ff1300720c */ /* 0x000fe20003fc6270 */
[----:B------:R-:W-:Y:S01]  /*1480*/  @!P2 IMAD.MOV R16, RZ, RZ, -R16 ;  /* 0x000000ffff10a224 */ /* 0x000fe200078e0a10 */
[----:B------:R-:W-:Y:S01]  /*1490*/  ISETP.GT.U32.AND P2, PT, R0, R18, PT ;  /* 0x000000120000720c */ /* 0x000fe20003f44070 */
[----:B------:R-:W-:Y:S01]  /*14a0*/  IMAD.HI.U32 R19, R8, R23, RZ ;  /* 0x0000001708137227 */ /* 0x000fe200078e00ff */
[----:B------:R-:W-:-:S03]  /*14b0*/  ISETP.GE.AND P0, PT, R24, RZ, PT ;  /* 0x000000ff1800720c */ /* 0x000fc60003f06270 */
[----:B------:R-:W-:-:S04]  /*14c0*/  IMAD.HI.U32 R20, R8, R25, RZ ;  /* 0x0000001908147227 */ /* 0x000fc800078e00ff */
[----:B------:R-:W-:Y:S02]  /*14d0*/  IMAD.MOV R19, RZ, RZ, -R19 ;  /* 0x000000ffff137224 */ /* 0x000fe400078e0a13 */
[----:B------:R-:W-:Y:S02]  /*14e0*/  IMAD.MOV R20, RZ, RZ, -R20 ;  /* 0x000000ffff147224 */ /* 0x000fe400078e0a14 */
[C---:B------:R-:W-:Y:S02]  /*14f0*/  IMAD R19, R0.reuse, R19, R23 ;  /* 0x0000001300137224 */ /* 0x040fe400078e0217 */
[C---:B------:R-:W-:Y:S02]  /*1500*/  IMAD R20, R0.reuse, R20, R25 ;  /* 0x0000001400147224 */ /* 0x040fe400078e0219 */
[----:B------:R-:W-:Y:S01]  /*1510*/  @!P5 IMAD.IADD R17, R17, 0x1, -R0 ;  /* 0x000000011111d824 */ /* 0x000fe200078e0a00 */
[----:B------:R-:W-:Y:S01]  /*1520*/  ISETP.GT.U32.AND P5, PT, R0, R19, PT ;  /* 0x000000130000720c */ /* 0x000fe20003fa4070 */
[----:B------:R-:W-:-:S02]  /*1530*/  VIADD R21, R144, 0x2d ;  /* 0x0000002d90157836 */ /* 0x000fc40000000000 */
[----:B------:R-:W-:Y:S01]  /*1540*/  @!P2 IMAD.IADD R18, R18, 0x1, -R0 ;  /* 0x000000011212a824 */ /* 0x000fe200078e0a00 */
[----:B------:R-:W-:Y:S01]  /*1550*/  ISETP.GT.U32.AND P2, PT, R0, R20, PT ;  /* 0x000000140000720c */ /* 0x000fe20003f44070 */
[C---:B------:R-:W-:Y:S01]  /*1560*/  VIADD R24, R144.reuse, 0x2c ;  /* 0x0000002c90187836 */ /* 0x040fe20000000000 */
[----:B------:R-:W-:Y:S01]  /*1570*/  ISETP.GE.AND P4, PT, R21, RZ, PT ;  /* 0x000000ff1500720c */ /* 0x000fe20003f86270 */
[----:B------:R-:W-:Y:S01]  /*1580*/  @!P0 IMAD.MOV R18, RZ, RZ, -R18 ;  /* 0x000000ffff128224 */ /* 0x000fe200078e0a12 */
[----:B------:R-:W-:Y:S01]  /*1590*/  IABS R21, R21 ;  /* 0x0000001500157213 */ /* 0x000fe20000000000 */
[----:B------:R-:W-:Y:S01]  /*15a0*/  @!P1 IMAD.MOV R17, RZ, RZ, -R17 ;  /* 0x000000ffff119224 */ /* 0x000fe200078e0a11 */
[----:B------:R-:W-:Y:S01]  /*15b0*/  IABS R22, R24 ;  /* 0x0000001800167213 */ /* 0x000fe20000000000 */
[----:B------:R-:W-:Y:S01]  /*15c0*/  VIADD R42, R144, 0x19 ;  /* 0x00000019902a7836 */ /* 0x000fe20000000000 */
[----:B------:R-:W-:Y:S01]  /*15d0*/  ISETP.GE.AND P0, PT, R26, RZ, PT ;  /* 0x000000ff1a00720c */ /* 0x000fe20003f06270 */
[----:B------:R-:W-:Y:S01]  /*15e0*/  IMAD.MOV.U32 R23, RZ, RZ, R21 ;  /* 0x000000ffff177224 */ /* 0x000fe200078e0015 */
[----:B------:R-:W-:Y:S01]  /*15f0*/  ISETP.GE.AND P1, PT, R24, RZ, PT ;  /* 0x000000ff1800720c */ /* 0x000fe20003f26270 */
[--C-:B------:R-:W-:Y:S01]  /*1600*/  @!P5 IMAD.IADD R19, R19, 0x1, -R0.reuse ;  /* 0x000000011313d824 */ /* 0x100fe200078e0a00 */
[----:B------:R-:W-:Y:S01]  /*1610*/  IABS R47, R42 ;  /* 0x0000002a002f7213 */ /* 0x000fe20000000000 */
[----:B------:R-:W-:-:S02]  /*1620*/  @!P2 IMAD.IADD R20, R20, 0x1, -R0 ;  /* 0x000000011414a824 */ /* 0x000fc400078e0a00 */
[----:B------:R-:W-:Y:S01]  /*1630*/  IMAD.HI.U32 R21, R8, R23, RZ ;  /* 0x0000001708157227 */ /* 0x000fe200078e00ff */
[C---:B------:R-:W-:Y:S02]  /*1640*/  ISETP.GT.U32.AND P5, PT, R0.reuse, R19, PT ;  /* 0x000000130000720c */ /* 0x040fe40003fa4070 */
[----:B------:R-:W-:Y:S01]  /*1650*/  ISETP.GT.U32.AND P2, PT, R0, R20, PT ;  /* 0x000000140000720c */ /* 0x000fe20003f44070 */
[----:B------:R-:W-:Y:S02]  /*1660*/  IMAD.MOV.U32 R25, RZ, RZ, R22 ;  /* 0x000000ffff197224 */ /* 0x000fe400078e0016 */
[----:B------:R-:W-:Y:S02]  /*1670*/  IMAD.MOV R21, RZ, RZ, -R21 ;  /* 0x000000ffff157224 */ /* 0x000fe400078e0a15 */
[----:B------:R-:W-:-:S04]  /*1680*/  IMAD.HI.U32 R22, R8, R25, RZ ;  /* 0x0000001908167227 */ /* 0x000fc800078e00ff */
[----:B------:R-:W-:Y:S02]  /*1690*/  IMAD R21, R0, R21, R23 ;  /* 0x0000001500157224 */ /* 0x000fe400078e0217 */
[----:B------:R-:W-:Y:S02]  /*16a0*/  IMAD.MOV R22, RZ, RZ, -R22 ;  /* 0x000000ffff167224 */ /* 0x000fe400078e0a16 */
[----:B------:R-:W-:-:S04]  /*16b0*/  IMAD.HI.U32 R23, R8, R27, RZ ;  /* 0x0000001b08177227 */ /* 0x000fc800078e00ff */
[C---:B------:R-:W-:Y:S02]  /*16c0*/  IMAD R22, R0.reuse, R22, R25 ;  /* 0x0000001600167224 */ /* 0x040fe400078e0219 */
[----:B------:R-:W-:Y:S02]  /*16d0*/  IMAD.MOV R23, RZ, RZ, -R23 ;  /* 0x000000ffff177224 */ /* 0x000fe400078e0a17 */
[--C-:B------:R-:W-:Y:S01]  /*16e0*/  @!P5 IMAD.IADD R19, R19, 0x1, -R0.reuse ;  /* 0x000000011313d824 */ /* 0x100fe200078e0a00 */
[C---:B------:R-:W-:Y:S01]  /*16f0*/  ISETP.GT.U32.AND P5, PT, R0.reuse, R21, PT ;  /* 0x000000150000720c */ /* 0x040fe20003fa4070 */
[----:B------:R-:W-:Y:S01]  /*1700*/  IMAD R23, R0, R23, R27 ;  /* 0x0000001700177224 */ /* 0x000fe200078e021b */
[----:B------:R-:W-:Y:S01]  /*1710*/  IABS R27, R30 ;  /* 0x0000001e001b7213 */ /* 0x000fe20000000000 */
[----:B------:R-:W-:Y:S01]  /*1720*/  @!P2 IMAD.IADD R20, R20, 0x1, -R0 ;  /* 0x000000011414a824 */ /* 0x000fe200078e0a00 */
[C---:B------:R-:W-:Y:S01]  /*1730*/  ISETP.GT.U32.AND P2, PT, R0.reuse, R22, PT ;  /* 0x000000160000720c */ /* 0x040fe20003f44070 */
[----:B------:R-:W-:Y:S01]  /*1740*/  @!P6 IMAD.MOV R19, RZ, RZ, -R19 ;  /* 0x000000ffff13e224 */ /* 0x000fe200078e0a13 */
[----:B------:R-:W-:Y:S01]  /*1750*/  ISETP.GT.U32.AND P6, PT, R0, R23, PT ;  /* 0x000000170000720c */ /* 0x000fe20003fc4070 */
[----:B------:R-:W-:-:S02]  /*1760*/  VIADD R26, R144, 0x2a ;  /* 0x0000002a901a7836 */ /* 0x000fc40000000000 */
[----:B------:R-:W-:-:S03]  /*1770*/  IMAD.HI.U32 R25, R8, R31, RZ ;  /* 0x0000001f08197227 */ /* 0x000fc600078e00ff */
[----:B------:R-:W-:Y:S01]  /*1780*/  IABS R29, R26 ;  /* 0x0000001a001d7213 */ /* 0x000fe20000000000 */
[----:B------:R-:W-:Y:S02]  /*1790*/  @!P5 IMAD.IADD R21, R21, 0x1, -R0 ;  /* 0x000000011515d824 */ /* 0x000fe400078e0a00 */
[----:B------:R-:W-:Y:S01]  /*17a0*/  @!P3 IMAD.MOV R20, RZ, RZ, -R20 ;  /* 0x000000ffff14b224 */ /* 0x000fe200078e0a14 */
[----:B------:R-:W-:Y:S01]  /*17b0*/  ISETP.GE.AND P3, PT, R26, RZ, PT ;  /* 0x000000ff1a00720c */ /* 0x000fe20003f66270 */
[--C-:B------:R-:W-:Y:S01]  /*17c0*/  @!P2 IMAD.IADD R22, R22, 0x1, -R0.reuse ;  /* 0x000000011616a824 */ /* 0x100fe200078e0a00 */
[----:B------:R-:W-:Y:S01]  /*17d0*/  ISETP.GT.U32.AND P5, PT, R0, R21, PT ;  /* 0x000000150000720c */ /* 0x000fe20003fa4070 */
[----:B------:R-:W-:Y:S02]  /*17e0*/  @!P6 IMAD.IADD R23, R23, 0x1, -R0 ;  /* 0x000000011717e824 */ /* 0x000fe400078e0a00 */
[----:B------:R-:W-:Y:S01]  /*17f0*/  IMAD.HI.U32 R24, R8, R29, RZ ;  /* 0x0000001d08187227 */ /* 0x000fe200078e00ff */
[----:B------:R-:W-:-:S02]  /*1800*/  ISETP.GT.U32.AND P2, PT, R0, R22, PT ;  /* 0x000000160000720c */ /* 0x000fc40003f44070 */
[----:B------:R-:W-:Y:S01]  /*1810*/  ISETP.GT.U32.AND P6, PT, R0, R23, PT ;  /* 0x000000170000720c */ /* 0x000fe20003fc4070 */
[----:B------:R-:W-:Y:S02]  /*1820*/  IMAD.MOV R24, RZ, RZ, -R24 ;  /* 0x000000ffff187224 */ /* 0x000fe400078e0a18 */
[----:B------:R-:W-:Y:S02]  /*1830*/  IMAD.MOV R25, RZ, RZ, -R25 ;  /* 0x000000ffff197224 */ /* 0x000fe400078e0a19 */
[----:B------:R-:W-:-:S04]  /*1840*/  IMAD.HI.U32 R26, R8, R27, RZ ;  /* 0x0000001b081a7227 */ /* 0x000fc800078e00ff */
[C---:B------:R-:W-:Y:S02]  /*1850*/  IMAD R24, R0.reuse, R24, R29 ;  /* 0x0000001800187224 */ /* 0x040fe400078e021d */
[C---:B------:R-:W-:Y:S01]  /*1860*/  IMAD R25, R0.reuse, R25, R31 ;  /* 0x0000001900197224 */ /* 0x040fe200078e021f */
[----:B------:R-:W-:Y:S01]  /*1870*/  IABS R31, R32 ;  /* 0x00000020001f7213 */ /* 0x000fe20000000000 */
[----:B------:R-:W-:Y:S02]  /*1880*/  IMAD.MOV R26, RZ, RZ, -R26 ;  /* 0x000000ffff1a7224 */ /* 0x000fe400078e0a1a */
[--C-:B------:R-:W-:Y:S01]  /*1890*/  @!P5 IMAD.IADD R21, R21, 0x1, -R0.reuse ;  /* 0x000000011515d824 */ /* 0x100fe200078e0a00 */
[C---:B------:R-:W-:Y:S01]  /*18a0*/  ISETP.GT.U32.AND P5, PT, R0.reuse, R24, PT ;  /* 0x000000180000720c */ /* 0x040fe20003fa4070 */
[----:B------:R-:W-:Y:S02]  /*18b0*/  IMAD R26, R0, R26, R27 ;  /* 0x0000001a001a7224 */ /* 0x000fe400078e021b */
[--C-:B------:R-:W-:Y:S01]  /*18c0*/  @!P2 IMAD.IADD R22, R22, 0x1, -R0.reuse ;  /* 0x000000011616a824 */ /* 0x100fe200078e0a00 */
[C---:B------:R-:W-:Y:S01]  /*18d0*/  ISETP.GT.U32.AND P2, PT, R0.reuse, R25, PT ;  /* 0x000000190000720c */ /* 0x040fe20003f44070 */
[----:B------:R-:W-:Y:S01]  /*18e0*/  @!P6 IMAD.IADD R23, R23, 0x1, -R0 ;  /* 0x000000011717e824 */ /* 0x000fe200078e0a00 */
[----:B------:R-:W-:Y:S01]  /*18f0*/  ISETP.GT.U32.AND P6, PT, R0, R26, PT ;  /* 0x0000001a0000720c */ /* 0x000fe20003fc4070 */
[----:B------:R-:W-:-:S02]  /*1900*/  @!P4 IMAD.MOV R21, RZ, RZ, -R21 ;  /* 0x000000ffff15c224 */ /* 0x000fc400078e0a15 */
[----:B------:R-:W-:-:S04]  /*1910*/  IMAD.HI.U32 R27, R8, R31, RZ ;  /* 0x0000001f081b7227 */ /* 0x000fc800078e00ff */
[----:B------:R-:W-:Y:S01]  /*1920*/  @!P5 IMAD.IADD R24, R24, 0x1, -R0 ;  /* 0x000000011818d824 */ /* 0x000fe200078e0a00 */
[----:B------:R-:W-:Y:S01]  /*1930*/  ISETP.GE.AND P5, PT, R28, RZ, PT ;  /* 0x000000ff1c00720c */ /* 0x000fe20003fa6270 */
[----:B------:R-:W-:-:S03]  /*1940*/  IMAD.HI.U32 R29, R8, R35, RZ ;  /* 0x00000023081d7227 */ /* 0x000fc600078e00ff */
[----:B------:R-:W-:Y:S01]  /*1950*/  ISETP.GT.U32.AND P4, PT, R0, R24, PT ;  /* 0x000000180000720c */ /* 0x000fe20003f84070 */
[--C-:B------:R-:W-:Y:S01]  /*1960*/  @!P2 IMAD.IADD R25, R25, 0x1, -R0.reuse ;  /* 0x000000011919a824 */ /* 0x100fe200078e0a00 */
[----:B------:R-:W-:Y:S01]  /*1970*/  ISETP.GE.AND P2, PT, R30, RZ, PT ;  /* 0x000000ff1e00720c */ /* 0x000fe20003f46270 */
[----:B------:R-:W-:Y:S02]  /*1980*/  @!P6 IMAD.IADD R26, R26, 0x1, -R0 ;  /* 0x000000011a1ae824 */ /* 0x000fe400078e0a00 */
[----:B------:R-:W-:Y:S01]  /*1990*/  IMAD.HI.U32 R28, R8, R33, RZ ;  /* 0x00000021081c7227 */ /* 0x000fe200078e00ff */
[----:B------:R-:W-:-:S03]  /*19a0*/  ISETP.GT.U32.AND P6, PT, R0, R25, PT ;  /* 0x000000190000720c */ /* 0x000fc60003fc4070 */
[----:B------:R-:W-:Y:S02]  /*19b0*/  IMAD.MOV R27, RZ, RZ, -R27 ;  /* 0x000000ffff1b7224 */ /* 0x000fe400078e0a1b */
[----:B------:R-:W-:Y:S02]  /*19c0*/  IMAD.MOV R29, RZ, RZ, -R29 ;  /* 0x000000ffff1d7224 */ /* 0x000fe400078e0a1d */
[C---:B------:R-:W-:Y:S02]  /*19d0*/  IMAD R27, R0.reuse, R27, R31 ;  /* 0x0000001b001b7224 */ /* 0x040fe400078e021f */
[----:B------:R-:W-:Y:S02]  /*19e0*/  IMAD.MOV R28, RZ, RZ, -R28 ;  /* 0x000000ffff1c7224 */ /* 0x000fe400078e0a1c */
[----:B------:R-:W-:Y:S01]  /*19f0*/  IMAD R29, R0, R29, R35 ;  /* 0x0000001d001d7224 */ /* 0x000fe200078e0223 */
[----:B------:R-:W-:Y:S01]  /*1a00*/  IABS R35, R37 ;  /* 0x0000002500237213 */ /* 0x000fe20000000000 */
[----:B------:R-:W-:Y:S01]  /*1a10*/  @!P4 IMAD.IADD R24, R24, 0x1, -R0 ;  /* 0x000000011818c824 */ /* 0x000fe200078e0a00 */
[----:B------:R-:W-:Y:S01]  /*1a20*/  ISETP.GT.U32.AND P4, PT, R0, R27, PT ;  /* 0x0000001b0000720c */ /* 0x000fe20003f84070 */
[----:B------:R-:W-:Y:S01]  /*1a30*/  @!P0 IMAD.MOV R23, RZ, RZ, -R23 ;  /* 0x000000ffff178224 */ /* 0x000fe200078e0a17 */
[----:B------:R-:W-:Y:S01]  /*1a40*/  ISETP.GE.AND P0, PT, R32, RZ, PT ;  /* 0x000000ff2000720c */ /* 0x000fe20003f06270 */
[----:B------:R-:W-:-:S02]  /*1a50*/  IMAD R28, R0, R28, R33 ;  /* 0x0000001c001c7224 */ /* 0x000fc400078e0221 */
[----:B------:R-:W-:Y:S01]  /*1a60*/  @!P6 IMAD.IADD R25, R25, 0x1, -R0 ;  /* 0x000000011919e824 */ /* 0x000fe200078e0a00 */
[----:B------:R-:W-:Y:S01]  /*1a70*/  ISETP.GT.U32.AND P6, PT, R0, R29, PT ;  /* 0x0000001d0000720c */ /* 0x000fe20003fc4070 */
[----:B------:R-:W-:Y:S02]  /*1a80*/  VIADD R32, R144, 0x24 ;  /* 0x0000002490207836 */ /* 0x000fe40000000000 */
[----:B------:R-:W-:Y:S01]  /*1a90*/  @!P3 IMAD.MOV R24, RZ, RZ, -R24 ;  /* 0x000000ffff18b224 */ /* 0x000fe200078e0a18 */
[C---:B------:R-:W-:Y:S01]  /*1aa0*/  ISETP.GT.U32.AND P3, PT, R0.reuse, R28, PT ;  /* 0x0000001c0000720c */ /* 0x040fe20003f64070 */
[----:B------:R-:W-:Y:S01]  /*1ab0*/  @!P1 IMAD.MOV R22, RZ, RZ, -R22 ;  /* 0x000000ffff169224 */ /* 0x000fe200078e0a16 */
[----:B------:R-:W-:Y:S01]  /*1ac0*/  ISETP.GT.U32.AND P1, PT, R0, R26, PT ;  /* 0x0000001a0000720c */ /* 0x000fe20003f24070 */
[----:B------:R-:W-:Y:S01]  /*1ad0*/  @!P4 IMAD.IADD R27, R27, 0x1, -R0 ;  /* 0x000000011b1bc824 */ /* 0x000fe200078e0a00 */
[----:B------:R-:W-:Y:S01]  /*1ae0*/  IABS R33, R32 ;  /* 0x0000002000217213 */ /* 0x000fe20000000000 */
[----:B------:R-:W-:Y:S01]  /*1af0*/  @!P5 IMAD.MOV R25, RZ, RZ, -R25 ;  /* 0x000000ffff19d224 */ /* 0x000fe200078e0a19 */
[----:B------:R-:W-:Y:S01]  /*1b00*/  ISETP.GE.AND P4, PT, R36, RZ, PT ;  /* 0x000000ff2400720c */ /* 0x000fe20003f86270 */
[----:B------:R-:W-:-:S04]  /*1b10*/  IMAD.HI.U32 R31, R8, R35, RZ ;  /* 0x00000023081f7227 */ /* 0x000fc800078e00ff */
[----:B------:R-:W-:-:S04]  /*1b20*/  IMAD.HI.U32 R30, R8, R33, RZ ;  /* 0x00000021081e7227 */ /* 0x000fc800078e00ff */
[----:B------:R-:W-:Y:S02]  /*1b30*/  @!P6 IMAD.IADD R29, R29, 0x1, -R0 ;  /* 0x000000011d1de824 */ /* 0x000fe400078e0a00 */
[----:B------:R-:W-:Y:S02]  /*1b40*/  IMAD.MOV R30, RZ, RZ, -R30 ;  /* 0x000000ffff1e7224 */ /* 0x000fe400078e0a1e */
[--C-:B------:R-:W-:Y:S01]  /*1b50*/  @!P3 IMAD.IADD R28, R28, 0x1, -R0.reuse ;  /* 0x000000011c1cb824 */ /* 0x100fe200078e0a00 */
[----:B------:R-:W-:Y:S01]  /*1b60*/  ISETP.GT.U32.AND P3, PT, R0, R27, PT ;  /* 0x0000001b0000720c */ /* 0x000fe20003f64070 */
[----:B------:R-:W-:Y:S01]  /*1b70*/  @!P1 IMAD.IADD R26, R26, 0x1, -R0 ;  /* 0x000000011a1a9824 */ /* 0x000fe200078e0a00 */
[C---:B------:R-:W-:Y:S01]  /*1b80*/  ISETP.GT.U32.AND P5, PT, R0.reuse, R29, PT ;  /* 0x0000001d0000720c */ /* 0x040fe20003fa4070 */
[----:B------:R-:W-:Y:S01]  /*1b90*/  IMAD R30, R0, R30, R33 ;  /* 0x0000001e001e7224 */ /* 0x000fe200078e0221 */
[----:B------:R-:W-:Y:S01]  /*1ba0*/  ISETP.GE.AND P1, PT, R34, RZ, PT ;  /* 0x000000ff2200720c */ /* 0x000fe20003f26270 */
[----:B------:R-:W-:Y:S01]  /*1bb0*/  VIADD R34, R144, 0x22 ;  /* 0x0000002290227836 */ /* 0x000fe20000000000 */
[C---:B------:R-:W-:Y:S01]  /*1bc0*/  ISETP.GT.U32.AND P6, PT, R0.reuse, R28, PT ;  /* 0x0000001c0000720c */ /* 0x040fe20003fc4070 */
[----:B------:R-:W-:Y:S01]  /*1bd0*/  @!P2 IMAD.MOV R26, RZ, RZ, -R26 ;  /* 0x000000ffff1aa224 */ /* 0x000fe200078e0a1a */
[----:B------:R-:W-:Y:S01]  /*1be0*/  ISETP.GT.U32.AND P2, PT, R0, R30, PT ;  /* 0x0000001e0000720c */ /* 0x000fe20003f44070 */
[----:B------:R-:W-:Y:S01]  /*1bf0*/  IMAD.MOV R31, RZ, RZ, -R31 ;  /* 0x000000ffff1f7224 */ /* 0x000fe200078e0a1f */
[----:B------:R-:W-:Y:S01]  /*1c00*/  IABS R33, R34 ;  /* 0x0000002200217213 */ /* 0x000fe20000000000 */
[----:B------:R-:W-:-:S02]  /*1c10*/  VIADD R36, R144, 0x21 ;  /* 0x0000002190247836 */ /* 0x000fc40000000000 */
[----:B------:R-:W-:Y:S02]  /*1c20*/  IMAD R31, R0, R31, R35 ;  /* 0x0000001f001f7224 */ /* 0x000fe400078e0223 */
[--C-:B------:R-:W-:Y:S01]  /*1c30*/  @!P3 IMAD.IADD R27, R27, 0x1, -R0.reuse ;  /* 0x000000011b1bb824 */ /* 0x100fe200078e0a00 */
[----:B------:R-:W-:Y:S01]  /*1c40*/  ISETP.GE.AND P3, PT, R32, RZ, PT ;  /* 0x000000ff2000720c */ /* 0x000fe20003f66270 */
[----:B------:R-:W-:Y:S01]  /*1c50*/  @!P5 IMAD.IADD R29, R29, 0x1, -R0 ;  /* 0x000000011d1dd824 */ /* 0x000fe200078e0a00 */
[----:B------:R-:W-:Y:S01]  /*1c60*/  ISETP.GT.U32.AND P5, PT, R0, R31, PT ;  /* 0x0000001f0000720c */ /* 0x000fe20003fa4070 */
[----:B------:R-:W-:Y:S01]  /*1c70*/  IMAD.HI.U32 R32, R8, R33, RZ ;  /* 0x0000002108207227 */ /* 0x000fe200078e00ff */
[----:B------:R-:W-:-:S03]  /*1c80*/  IABS R35, R36 ;  /* 0x0000002400237213 */ /* 0x000fc60000000000 */
[----:B------:R-:W-:Y:S02]  /*1c90*/  IMAD.MOV R32, RZ, RZ, -R32 ;  /* 0x000000ffff207224 */ /* 0x000fe400078e0a20 */
[--C-:B------:R-:W-:Y:S01]  /*1ca0*/  @!P2 IMAD.IADD R30, R30, 0x1, -R0.reuse ;  /* 0x000000011e1ea824 */ /* 0x100fe200078e0a00 */
[----:B------:R-:W-:Y:S01]  /*1cb0*/  ISETP.GE.AND P2, PT, R34, RZ, PT ;  /* 0x000000ff2200720c */ /* 0x000fe20003f46270 */
[----:B------:R-:W-:Y:S01]  /*1cc0*/  @!P6 IMAD.IADD R28, R28, 0x1, -R0 ;  /* 0x000000011c1ce824 */ /* 0x000fe200078e0a00 */
[----:B------:R-:W-:Y:S01]  /*1cd0*/  ISETP.GE.AND P6, PT, R37, RZ, PT ;  /* 0x000000ff2500720c */ /* 0x000fe20003fc6270 */
[C---:B------:R-:W-:Y:S01]  /*1ce0*/  IMAD R32, R0.reuse, R32, R33 ;  /* 0x0000002000207224 */ /* 0x040fe200078e0221 */
[----:B------:R-:W-:Y:S01]  /*1cf0*/  IABS R37, R38 ;  /* 0x0000002600257213 */ /* 0x000fe20000000000 */
[----:B------:R-:W-:Y:S01]  /*1d00*/  @!P0 IMAD.MOV R27, RZ, RZ, -R27 ;  /* 0x000000ffff1b8224 */ /* 0x000fe200078e0a1b */
[C---:B------:R-:W-:Y:S01]  /*1d10*/  ISETP.GT.U32.AND P0, PT, R0.reuse, R30, PT ;  /* 0x0000001e0000720c */ /* 0x040fe20003f04070 */
[----:B------:R-:W-:Y:S01]  /*1d20*/  @!P1 IMAD.MOV R28, RZ, RZ, -R28 ;  /* 0x000000ffff1c9224 */ /* 0x000fe200078e0a1c */
[----:B------:R-:W-:Y:S01]  /*1d30*/  ISETP.GT.U32.AND P1, PT, R0, R32, PT ;  /* 0x000000200000720c */ /* 0x000fe20003f24070 */
[----:B------:R-:W-:-:S02]  /*1d40*/  @!P5 IMAD.IADD R31, R31, 0x1, -R0 ;  /* 0x000000011f1fd824 */ /* 0x000fc400078e0a00 */
[----:B------:R-:W-:-:S03]  /*1d50*/  IMAD.HI.U32 R34, R8, R37, RZ ;  /* 0x0000002508227227 */ /* 0x000fc600078e00ff */
[----:B------:R-:W-:Y:S01]  /*1d60*/  ISETP.GT.U32.AND P5, PT, R0, R31, PT ;  /* 0x0000001f0000720c */ /* 0x000fe20003fa4070 */
[----:B------:R-:W-:Y:S02]  /*1d70*/  IMAD.MOV R34, RZ, RZ, -R34 ;  /* 0x000000ffff227224 */ /* 0x000fe400078e0a22 */
[----:B------:R-:W-:-:S04]  /*1d80*/  IMAD.HI.U32 R33, R8, R35, RZ ;  /* 0x0000002308217227 */ /* 0x000fc800078e00ff */
[--C-:B------:R-:W-:Y:S01]  /*1d90*/  @!P0 IMAD.IADD R30, R30, 0x1, -R0.reuse ;  /* 0x000000011e1e8824 */ /* 0x100fe200078e0a00 */
[----:B------:R-:W-:Y:S01]  /*1da0*/  ISETP.GE.AND P0, PT, R38, RZ, PT ;  /* 0x000000ff2600720c */ /* 0x000fe20003f06270 */
[----:B------:R-:W-:Y:S02]  /*1db0*/  IMAD R34, R0, R34, R37 ;  /* 0x0000002200227224 */ /* 0x000fe400078e0225 */
[----:B------:R-:W-:Y:S02]  /*1dc0*/  IMAD.MOV R33, RZ, RZ, -R33 ;  /* 0x000000ffff217224 */ /* 0x000fe400078e0a21 */
[----:B------:R-:W-:Y:S02]  /*1dd0*/  @!P1 IMAD.IADD R32, R32, 0x1, -R0 ;  /* 0x0000000120209824 */ /* 0x000fe400078e0a00 */
[----:B------:R-:W-:Y:S01]  /*1de0*/  @!P3 IMAD.MOV R30, RZ, RZ, -R30 ;  /* 0x000000ffff1eb224 */ /* 0x000fe200078e0a1e */
[C---:B------:R-:W-:Y:S01]  /*1df0*/  ISETP.GT.U32.AND P3, PT, R0.reuse, R34, PT ;  /* 0x000000220000720c */ /* 0x040fe20003f64070 */
[C---:B------:R-:W-:Y:S01]  /*1e00*/  IMAD R33, R0.reuse, R33, R35 ;  /* 0x0000002100217224 */ /* 0x040fe200078e0223 */
[----:B------:R-:W-:Y:S01]  /*1e10*/  ISETP.GT.U32.AND P1, PT, R0, R32, PT ;  /* 0x000000200000720c */ /* 0x000fe20003f24070 */
[----:B------:R-:W-:-:S02]  /*1e20*/  @!P5 IMAD.IADD R31, R31, 0x1, -R0 ;  /* 0x000000011f1fd824 */ /* 0x000fc400078e0a00 */
[----:B------:R-:W-:Y:S01]  /*1e30*/  VIADD R37, R144, 0x1e ;  /* 0x0000001e90257836 */ /* 0x000fe20000000000 */
[----:B------:R-:W-:Y:S01]  /*1e40*/  ISETP.GT.U32.AND P5, PT, R0, R33, PT ;  /* 0x000000210000720c */ /* 0x000fe20003fa4070 */
[----:B------:R-:W-:-:S04]  /*1e50*/  IMAD.HI.U32 R35, R8, R39, RZ ;  /* 0x0000002708237227 */ /* 0x000fc800078e00ff */
[----:B------:R-:W-:Y:S01]  /*1e60*/  @!P4 IMAD.MOV R29, RZ, RZ, -R29 ;  /* 0x000000ffff1dc224 */ /* 0x000fe200078e0a1d */
[----:B------:R-:W-:Y:S01]  /*1e70*/  ISETP.GE.AND P4, PT, R36, RZ, PT ;  /* 0x000000ff2400720c */ /* 0x000fe20003f86270 */
[----:B------:R-:W-:Y:S01]  /*1e80*/  IMAD.MOV R35, RZ, RZ, -R35 ;  /* 0x000000ffff237224 */ /* 0x000fe200078e0a23 */
[----:B------:R-:W-:Y:S01]  /*1e90*/  IABS R36, R37 ;  /* 0x0000002500247213 */ /* 0x000fe20000000000 */
[----:B------:R-:W-:Y:S02]  /*1ea0*/  @!P3 IMAD.IADD R34, R34, 0x1, -R0 ;  /* 0x000000012222b824 */ /* 0x000fe400078e0a00 */
[C---:B------:R-:W-:Y:S02]  /*1eb0*/  IMAD R35, R0.reuse, R35, R39 ;  /* 0x0000002300237224 */ /* 0x040fe400078e0227 */
[----:B------:R-:W-:Y:S01]  /*1ec0*/  IMAD.MOV.U32 R39, RZ, RZ, R36 ;  /* 0x000000ffff277224 */ /* 0x000fe200078e0024 */
[----:B------:R-:W-:Y:S01]  /*1ed0*/  ISETP.GT.U32.AND P3, PT, R0, R34, PT ;  /* 0x000000220000720c */ /* 0x000fe20003f64070 */
[--C-:B------:R-:W-:Y:S01]  /*1ee0*/  @!P1 IMAD.IADD R32, R32, 0x1, -R0.reuse ;  /* 0x0000000120209824 */ /* 0x100fe200078e0a00 */
[----:B------:R-:W-:Y:S01]  /*1ef0*/  ISETP.GT.U32.AND P1, PT, R0, R35, PT ;  /* 0x000000230000720c */ /* 0x000fe20003f24070 */
[----:B------:R-:W-:-:S02]  /*1f00*/  @!P5 IMAD.IADD R33, R33, 0x1, -R0 ;  /* 0x000000012121d824 */ /* 0x000fc400078e0a00 */
[----:B------:R-:W-:-:S03]  /*1f10*/  IMAD.HI.U32 R36, R8, R39, RZ ;  /* 0x0000002708247227 */ /* 0x000fc600078e00ff */
[----:B------:R-:W-:Y:S01]  /*1f20*/  ISETP.GT.U32.AND P5, PT, R0, R33, PT ;  /* 0x000000210000720c */ /* 0x000fe20003fa4070 */
[----:B------:R-:W-:Y:S02]  /*1f30*/  IMAD.MOV R36, RZ, RZ, -R36 ;  /* 0x000000ffff247224 */ /* 0x000fe400078e0a24 */
[----:B------:R-:W-:Y:S02]  /*1f40*/  VIADD R38, R144, 0x1d ;  /* 0x0000001d90267836 */ /* 0x000fe40000000000 */
[----:B------:R-:W-:Y:S02]  /*1f50*/  IMAD R36, R0, R36, R39 ;  /* 0x0000002400247224 */ /* 0x000fe400078e0227 */
[--C-:B------:R-:W-:Y:S01]  /*1f60*/  @!P1 IMAD.IADD R35, R35, 0x1, -R0.reuse ;  /* 0x0000000123239824 */ /* 0x100fe200078e0a00 */
[----:B------:R-:W-:Y:S01]  /*1f70*/  IABS R41, R38 ;  /* 0x0000002600297213 */ /* 0x000fe20000000000 */
[----:B------:R-:W-:Y:S01]  /*1f80*/  @!P3 IMAD.IADD R34, R34, 0x1, -R0 ;  /* 0x000000012222b824 */ /* 0x000fe200078e0a00 */
[C---:B------:R-:W-:Y:S01]  /*1f90*/  ISETP.GT.U32.AND P3, PT, R0.reuse, R36, PT ;  /* 0x000000240000720c */ /* 0x040fe20003f64070 */
[----:B------:R-:W-:Y:S01]  /*1fa0*/  @!P2 IMAD.MOV R32, RZ, RZ, -R32 ;  /* 0x000000ffff20a224 */ /* 0x000fe200078e0a20 */
[----:B------:R-:W-:Y:S01]  /*1fb0*/  ISETP.GT.U32.AND P1, PT, R0, R35, PT ;  /* 0x000000230000720c */ /* 0x000fe20003f24070 */
[----:B------:R-:W-:Y:S01]  /*1fc0*/  @!P5 IMAD.IADD R33, R33, 0x1, -R0 ;  /* 0x000000012121d824 */ /* 0x000fe200078e0a00 */
[----:B------:R-:W-:Y:S01]  /*1fd0*/  ISETP.GE.AND P5, PT, R38, RZ, PT ;  /* 0x000000ff2600720c */ /* 0x000fe20003fa6270 */
[----:B------:R-:W-:Y:S01]  /*1fe0*/  VIADD R38, R144, 0x1c ;  /* 0x0000001c90267836 */ /* 0x000fe20000000000 */
[----:B------:R-:W-:Y:S01]  /*1ff0*/  ISETP.GE.AND P2, PT, R37, RZ, PT ;  /* 0x000000ff2500720c */ /* 0x000fe20003f46270 */
[----:B------:R-:W-:Y:S01]  /*2000*/  @!P6 IMAD.MOV R31, RZ, RZ, -R31 ;  /* 0x000000ffff1fe224 */ /* 0x000fe200078e0a1f */
[----:B------:R-:W-:Y:S01]  /*2010*/  ISETP.GE.AND P6, PT, R40, RZ, PT ;  /* 0x000000ff2800720c */ /* 0x000fe20003fc6270 */
[----:B------:R-:W-:Y:S01]  /*2020*/  IMAD.HI.U32 R37, R8, R41, RZ ;  /* 0x0000002908257227 */ /* 0x000fe200078e00ff */
[----:B------:R-:W-:-:S03]  /*2030*/  IABS R39, R38 ;  /* 0x0000002600277213 */ /* 0x000fc60000000000 */
[----:B------:R-:W-:Y:S02]  /*2040*/  IMAD.MOV R37, RZ, RZ, -R37 ;  /* 0x000000ffff257224 */ /* 0x000fe400078e0a25 */
[----:B------:R-:W-:Y:S01]  /*2050*/  @!P4 IMAD.MOV R33, RZ, RZ, -R33 ;  /* 0x000000ffff21c224 */ /* 0x000fe200078e0a21 */
[----:B------:R-:W-:Y:S01]  /*2060*/  ISETP.GE.AND P4, PT, R38, RZ, PT ;  /* 0x000000ff2600720c */ /* 0x000fe20003f86270 */
[----:B------:R-:W-:Y:S02]  /*2070*/  VIADD R38, R144, 0x1b ;  /* 0x0000001b90267836 */ /* 0x000fe40000000000 */
[--C-:B------:R-:W-:Y:S02]  /*2080*/  @!P3 IMAD.IADD R36, R36, 0x1, -R0.reuse ;  /* 0x000000012424b824 */ /* 0x100fe400078e0a00 */
[C---:B------:R-:W-:Y:S01]  /*2090*/  IMAD R37, R0.reuse, R37, R41 ;  /* 0x0000002500257224 */ /* 0x040fe200078e0229 */
[----:B------:R-:W-:Y:S01]  /*20a0*/  IABS R45, R38 ;  /* 0x00000026002d7213 */ /* 0x000fe20000000000 */
[----:B------:R-:W-:Y:S01]  /*20b0*/  IMAD.MOV.U32 R41, RZ, RZ, R39 ;  /* 0x000000ffff297224 */ /* 0x000fe200078e0027 */
[C---:B------:R-:W-:Y:S01]  /*20c0*/  ISETP.GT.U32.AND P3, PT, R0.reuse, R36, PT ;  /* 0x000000240000720c */ /* 0x040fe20003f64070 */
[----:B------:R-:W-:Y:S01]  /*20d0*/  @!P1 IMAD.IADD R35, R35, 0x1, -R0 ;  /* 0x0000000123239824 */ /* 0x000fe200078e0a00 */
[----:B------:R-:W-:Y:S01]  /*20e0*/  ISETP.GT.U32.AND P1, PT, R0, R37, PT ;  /* 0x000000250000720c */ /* 0x000fe20003f24070 */
[----:B------:R-:W-:-:S02]  /*20f0*/  VIADD R39, R144, 0x1a ;  /* 0x0000001a90277836 */ /* 0x000fc40000000000 */
[----:B------:R-:W-:Y:S02]  /*2100*/  @!P6 IMAD.MOV R35, RZ, RZ, -R35 ;  /* 0x000000ffff23e224 */ /* 0x000fe400078e0a23 */
[----:B------:R-:W-:Y:S01]  /*2110*/  @!P0 IMAD.MOV R34, RZ, RZ, -R34 ;  /* 0x000000ffff228224 */ /* 0x000fe200078e0a22 */
[----:B------:R-:W-:Y:S01]  /*2120*/  ISETP.GE.AND P6, PT, R39, RZ, PT ;  /* 0x000000ff2700720c */ /* 0x000fe20003fc6270 */
[----:B------:R-:W-:Y:S01]  /*2130*/  VIADD R56, R144, 0x10 ;  /* 0x0000001090387836 */ /* 0x000fe20000000000 */
[----:B------:R-:W-:Y:S01]  /*2140*/  IABS R40, R39 ;  /* 0x0000002700287213 */ /* 0x000fe20000000000 */
[----:B------:R-:W-:Y:S01]  /*2150*/  IMAD.HI.U32 R39, R8, R45, RZ ;  /* 0x0000002d08277227 */ /* 0x000fe200078e00ff */
[----:B------:R-:W-:-:S03]  /*2160*/  ISETP.GE.AND P0, PT, R38, RZ, PT ;  /* 0x000000ff2600720c */ /* 0x000fc60003f06270 */
[----:B------:R-:W-:Y:S02]  /*2170*/  IMAD.MOV R39, RZ, RZ, -R39 ;  /* 0x000000ffff277224 */ /* 0x000fe400078e0a27 */
[--C-:B------:R-:W-:Y:S02]  /*2180*/  @!P3 IMAD.IADD R36, R36, 0x1, -R0.reuse ;  /* 0x000000012424b824 */ /* 0x100fe400078e0a00 */
[C---:B------:R-:W-:Y:S02]  /*2190*/  IMAD R39, R0.reuse, R39, R45 ;  /* 0x0000002700277224 */ /* 0x040fe400078e022d */
[----:B------:R-:W-:Y:S02]  /*21a0*/  @!P1 IMAD.IADD R37, R37, 0x1, -R0 ;  /* 0x0000000125259824 */ /* 0x000fe400078e0a00 */
[----:B------:R-:W-:Y:S01]  /*21b0*/  @!P2 IMAD.MOV R36, RZ, RZ, -R36 ;  /* 0x000000ffff24a224 */ /* 0x000fe200078e0a24 */
[----:B------:R-:W-:Y:S01]  /*21c0*/  ISETP.GT.U32.AND P2, PT, R0, R39, PT ;  /* 0x000000270000720c */ /* 0x000fe20003f44070 */
[----:B------:R-:W-:Y:S01]  /*21d0*/  IMAD.HI.U32 R38, R8, R41, RZ ;  /* 0x0000002908267227 */ /* 0x000fe200078e00ff */
[----:B------:R-:W-:-:S03]  /*21e0*/  ISETP.GT.U32.AND P1, PT, R0, R37, PT ;  /* 0x000000250000720c */ /* 0x000fc60003f24070 */
[----:B------:R-:W-:Y:S02]  /*21f0*/  IMAD.MOV R38, RZ, RZ, -R38 ;  /* 0x000000ffff267224 */ /* 0x000fe400078e0a26 */
[----:B------:R-:W-:Y:S02]  /*2200*/  VIADD R45, R144, 0x17 ;  /* 0x00000017902d7836 */ /* 0x000fe40000000000 */
[C---:B------:R-:W-:Y:S02]  /*2210*/  IMAD R38, R0.reuse, R38, R41 ;  /* 0x0000002600267224 */ /* 0x040fe400078e0229 */
[----:B------:R-:W-:Y:S01]  /*2220*/  IMAD.MOV.U32 R41, RZ, RZ, R40 ;  /* 0x000000ffff297224 */ /* 0x000fe200078e0028 */
[----:B------:R-:W-:Y:S01]  /*2230*/  IABS R51, R45 ;  /* 0x0000002d00337213 */ /* 0x000fe20000000000 */
[--C-:B------:R-:W-:Y:S01]  /*2240*/  @!P2 IMAD.IADD R39, R39, 0x1, -R0.reuse ;  /* 0x000000012727a824 */ /* 0x100fe200078e0a00 */
[----:B------:R-:W-:Y:S01]  /*2250*/  ISETP.GT.U32.AND P3, PT, R0, R38, PT ;  /* 0x000000260000720c */ /* 0x000fe20003f64070 */
[----:B------:R-:W-:Y:S01]  /*2260*/  @!P1 IMAD.IADD R37, R37, 0x1, -R0 ;  /* 0x0000000125259824 */ /* 0x000fe200078e0a00 */
[----:B------:R-:W-:Y:S01]  /*2270*/  ISETP.GE.AND P1, PT, R42, RZ, PT ;  /* 0x000000ff2a00720c */ /* 0x000fe20003f26270 */
[----:B------:R-:W-:Y:S01]  /*2280*/  IMAD.HI.U32 R42, R8, R49, RZ ;  /* 0x00000031082a7227 */ /* 0x000fe200078e00ff */
[----:B------:R-:W-:-:S03]  /*2290*/  ISETP.GT.U32.AND P2, PT, R0, R39, PT ;  /* 0x000000270000720c */ /* 0x000fc60003f44070 */
[----:B------:R-:W-:Y:S02]  /*22a0*/  IMAD.MOV R42, RZ, RZ, -R42 ;  /* 0x000000ffff2a7224 */ /* 0x000fe400078e0a2a */
[----:B------:R-:W-:-:S04]  /*22b0*/  IMAD.HI.U32 R40, R8, R41, RZ ;  /* 0x0000002908287227 */ /* 0x000fc800078e00ff */
[C---:B------:R-:W-:Y:S02]  /*22c0*/  IMAD R49, R0.reuse, R42, R49 ;  /* 0x0000002a00317224 */ /* 0x040fe400078e0231 */
[----:B------:R-:W-:Y:S02]  /*22d0*/  IMAD.MOV R40, RZ, RZ, -R40 ;  /* 0x000000ffff287224 */ /* 0x000fe400078e0a28 */
[--C-:B------:R-:W-:Y:S01]  /*22e0*/  @!P2 IMAD.IADD R39, R39, 0x1, -R0.reuse ;  /* 0x000000012727a824 */ /* 0x100fe200078e0a00 */
[----:B------:R-:W-:Y:S01]  /*22f0*/  ISETP.GT.U32.AND P2, PT, R0, R49, PT ;  /* 0x000000310000720c */ /* 0x000fe20003f44070 */
[----:B------:R-:W-:Y:S02]  /*2300*/  @!P3 IMAD.IADD R38, R38, 0x1, -R0 ;  /* 0x000000012626b824 */ /* 0x000fe400078e0a00 */
[----:B------:R-:W-:Y:S02]  /*2310*/  IMAD R41, R0, R40, R41 ;  /* 0x0000002800297224 */ /* 0x000fe400078e0229 */
[----:B------:R-:W-:Y:S01]  /*2320*/  IMAD.HI.U32 R40, R8, R47, RZ ;  /* 0x0000002f08287227 */ /* 0x000fe200078e00ff */
[----:B------:R-:W-:-:S03]  /*2330*/  ISETP.GT.U32.AND P3, PT, R0, R38, PT ;  /* 0x000000260000720c */ /* 0x000fc60003f64070 */
[----:B------:R-:W-:Y:S02]  /*2340*/  IMAD.MOV R40, RZ, RZ, -R40 ;  /* 0x000000ffff287224 */ /* 0x000fe400078e0a28 */
[----:B------:R-:W-:Y:S01]  /*2350*/  @!P5 IMAD.MOV R37, RZ, RZ, -R37 ;  /* 0x000000ffff25d224 */ /* 0x000fe200078e0a25 */
[C---:B------:R-:W-:Y:S01]  /*2360*/  ISETP.GT.U32.AND P5, PT, R0.reuse, R41, PT ;  /* 0x000000290000720c */ /* 0x040fe20003fa4070 */
[----:B------:R-:W-:Y:S02]  /*2370*/  @!P2 IMAD.IADD R49, R49, 0x1, -R0 ;  /* 0x000000013131a824 */ /* 0x000fe400078e0a00 */
[----:B------:R-:W-:Y:S02]  /*2380*/  IMAD R47, R0, R40, R47 ;  /* 0x00000028002f7224 */ /* 0x000fe400078e022f */
[----:B------:R-:W-:Y:S01]  /*2390*/  IMAD.HI.U32 R40, R8, R51, RZ ;  /* 0x0000003308287227 */ /* 0x000fe200078e00ff */
[----:B------:R-:W-:-:S03]  /*23a0*/  ISETP.GT.U32.AND P2, PT, R0, R49, PT ;  /* 0x000000310000720c */ /* 0x000fc60003f44070 */
[----:B------:R-:W-:Y:S01]  /*23b0*/  @!P3 IMAD.IADD R38, R38, 0x1, -R0 ;  /* 0x000000012626b824 */ /* 0x000fe200078e0a00 */
[----:B------:R-:W-:Y:S01]  /*23c0*/  ISETP.GT.U32.AND P3, PT, R0, R47, PT ;  /* 0x0000002f0000720c */ /* 0x000fe20003f64070 */
[----:B------:R-:W-:Y:S02]  /*23d0*/  IMAD.MOV R40, RZ, RZ, -R40 ;  /* 0x000000ffff287224 */ /* 0x000fe400078e0a28 */
[----:B------:R-:W-:-:S04]  /*23e0*/  IMAD.HI.U32 R42, R8, R53, RZ ;  /* 0x00000035082a7227 */ /* 0x000fc800078e00ff */
[C---:B------:R-:W-:Y:S02]  /*23f0*/  IMAD R51, R0.reuse, R40, R51 ;  /* 0x0000002800337224 */ /* 0x040fe400078e0233 */
[----:B------:R-:W-:Y:S02]  /*2400*/  @!P2 IMAD.IADD R49, R49, 0x1, -R0 ;  /* 0x000000013131a824 */ /* 0x000fe400078e0a00 */
[----:B------:R-:W-:Y:S01]  /*2410*/  IMAD.MOV R42, RZ, RZ, -R42 ;  /* 0x000000ffff2a7224 */ /* 0x000fe200078e0a2a */
[C---:B------:R-:W-:Y:S01]  /*2420*/  ISETP.GT.U32.AND P2, PT, R0.reuse, R51, PT ;  /* 0x000000330000720c */ /* 0x040fe20003f44070 */
[--C-:B------:R-:W-:Y:S02]  /*2430*/  @!P3 IMAD.IADD R47, R47, 0x1, -R0.reuse ;  /* 0x000000012f2fb824 */ /* 0x100fe400078e0a00 */
[C---:B------:R-:W-:Y:S02]  /*2440*/  IMAD R53, R0.reuse, R42, R53 ;  /* 0x0000002a00357224 */ /* 0x040fe400078e0235 */
[----:B------:R-:W-:Y:S01]  /*2450*/  @!P5 IMAD.IADD R41, R41, 0x1, -R0 ;  /* 0x000000012929d824 */ /* 0x000fe200078e0a00 */
[----:B------:R-:W-:Y:S01]  /*2460*/  ISETP.GT.U32.AND P3, PT, R0, R47, PT ;  /* 0x0000002f0000720c */ /* 0x000fe20003f64070 */
[----:B------:R-:W-:-:S02]  /*2470*/  VIADD R40, R144, 0x15 ;  /* 0x0000001590287836 */ /* 0x000fc40000000000 */
[----:B------:R-:W-:Y:S01]  /*2480*/  @!P0 IMAD.MOV R39, RZ, RZ, -R39 ;  /* 0x000000ffff278224 */ /* 0x000fe200078e0a27 */
[C---:B------:R-:W-:Y:S01]  /*2490*/  ISETP.GT.U32.AND P5, PT, R0.reuse, R41, PT ;  /* 0x000000290000720c */ /* 0x040fe20003fa4070 */
[----:B------:R-:W-:Y:S01]  /*24a0*/  @!P4 IMAD.MOV R38, RZ, RZ, -R38 ;  /* 0x000000ffff26c224 */ /* 0x000fe200078e0a26 */
[----:B------:R-:W-:Y:S01]  /*24b0*/  IABS R55, R40 ;  /* 0x0000002800377213 */ /* 0x000fe20000000000 */
[--C-:B------:R-:W-:Y:S01]  /*24c0*/  @!P2 IMAD.IADD R51, R51, 0x1, -R0.reuse ;  /* 0x000000013333a824 */ /* 0x100fe200078e0a00 */
[----:B------:R-:W-:Y:S01]  /*24d0*/  ISETP.GT.U32.AND P2, PT, R0, R53, PT ;  /* 0x000000350000720c */ /* 0x000fe20003f44070 */
[----:B------:R-:W-:Y:S01]  /*24e0*/  IMAD.HI.U32 R42, R8, R57, RZ ;  /* 0x00000039082a7227 */ /* 0x000fe200078e00ff */
[----:B------:R-:W-:Y:S02]  /*24f0*/  ISETP.GE.AND P0, PT, R45, RZ, PT ;  /* 0x000000ff2d00720c */ /* 0x000fe40003f06270 */
[----:B------:R-:W-:Y:S01]  /*2500*/  ISETP.GE.AND P4, PT, R44, RZ, PT ;  /* 0x000000ff2c00720c */ /* 0x000fe20003f86270 */
[----:B------:R-:W-:Y:S01]  /*2510*/  @!P3 IMAD.IADD R47, R47, 0x1, -R0 ;  /* 0x000000012f2fb824 */ /* 0x000fe200078e0a00 */
[----:B------:R-:W-:Y:S01]  /*2520*/  ISETP.GE.AND P3, PT, R40, RZ, PT ;  /* 0x000000ff2800720c */ /* 0x000fe20003f66270 */
[----:B------:R-:W-:-:S04]  /*2530*/  IMAD.HI.U32 R45, R8, R61, RZ ;  /* 0x0000003d082d7227 */ /* 0x000fc800078e00ff */
[----:B------:R-:W-:-:S04]  /*2540*/  IMAD.HI.U32 R40, R8, R55, RZ ;  /* 0x0000003708287227 */ /* 0x000fc800078e00ff */
[--C-:B------:R-:W-:Y:S01]  /*2550*/  @!P2 IMAD.IADD R53, R53, 0x1, -R0.reuse ;  /* 0x000000013535a824 */ /* 0x100fe200078e0a00 */
[----:B------:R-:W-:Y:S01]  /*2560*/  ISETP.GT.U32.AND P2, PT, R0, R51, PT ;  /* 0x000000330000720c */ /* 0x000fe20003f44070 */
[----:B------:R-:W-:Y:S02]  /*2570*/  IMAD.MOV R45, RZ, RZ, -R45 ;  /* 0x000000ffff2d7224 */ /* 0x000fe400078e0a2d */
[----:B------:R-:W-:Y:S01]  /*2580*/  @!P5 IMAD.IADD R41, R41, 0x1, -R0 ;  /* 0x000000012929d824 */ /* 0x000fe200078e0a00 */
[----:B------:R-:W-:Y:S01]  /*2590*/  ISETP.GE.AND P5, PT, R46, RZ, PT ;  /* 0x000000ff2e00720c */ /* 0x000fe20003fa6270 */
[----:B------:R-:W-:-:S04]  /*25a0*/  IMAD.HI.U32 R44, R8, R59, RZ ;  /* 0x0000003b082c7227 */ /* 0x000fc800078e00ff */
[----:B------:R-:W-:Y:S02]  /*25b0*/  IMAD.MOV R40, RZ, RZ, -R40 ;  /* 0x000000ffff287224 */ /* 0x000fe400078e0a28 */
[----:B------:R-:W-:Y:S02]  /*25c0*/  IMAD.MOV R42, RZ, RZ, -R42 ;  /* 0x000000ffff2a7224 */ /* 0x000fe400078e0a2a */
[C---:B------:R-:W-:Y:S02]  /*25d0*/  IMAD R61, R0.reuse, R45, R61 ;  /* 0x0000002d003d7224 */ /* 0x040fe400078e023d */
[----:B------:R-:W-:Y:S02]  /*25e0*/  IMAD.MOV R44, RZ, RZ, -R44 ;  /* 0x000000ffff2c7224 */ /* 0x000fe400078e0a2c */
[C---:B------:R-:W-:Y:S02]  /*25f0*/  IMAD R55, R0.reuse, R40, R55 ;  /* 0x0000002800377224 */ /* 0x040fe400078e0237 */
[----:B------:R-:W-:-:S02]  /*2600*/  IMAD R57, R0, R42, R57 ;  /* 0x0000002a00397224 */ /* 0x000fc400078e0239 */
[----:B------:R-:W-:Y:S01]  /*2610*/  IMAD.MOV.U32 R45, RZ, RZ, R41 ;  /* 0x000000ffff2d7224 */ /* 0x000fe200078e0029 */
[----:B------:R-:W-:Y:S01]  /*2620*/  IABS R41, R56 ;  /* 0x0000003800297213 */ /* 0x000fe20000000000 */
[C---:B------:R-:W-:Y:S02]  /*2630*/  IMAD R59, R0.reuse, R44, R59 ;  /* 0x0000002c003b7224 */ /* 0x040fe400078e023b */
[----:B------:R-:W-:Y:S01]  /*2640*/  @!P6 IMAD.MOV R45, RZ, RZ, -R45 ;  /* 0x000000ffff2de224 */ /* 0x000fe200078e0a2d */
[C---:B------:R-:W-:Y:S01]  /*2650*/  ISETP.GT.U32.AND P6, PT, R0.reuse, R55, PT ;  /* 0x000000370000720c */ /* 0x040fe20003fc4070 */
[----:B------:R-:W-:Y:S01]  /*2660*/  @!P4 IMAD.MOV R49, RZ, RZ, -R49 ;  /* 0x000000ffff31c224 */ /* 0x000fe200078e0a31 */
[----:B------:R-:W-:Y:S01]  /*2670*/  ISETP.GT.U32.AND P4, PT, R0, R57, PT ;  /* 0x000000390000720c */ /* 0x000fe20003f84070 */
[----:B------:R-:W-:-:S04]  /*2680*/  IMAD.HI.U32 R46, R8, R63, RZ ;  /* 0x0000003f082e7227 */ /* 0x000fc800078e00ff */
[----:B------:R-:W-:Y:S01]  /*2690*/  @!P1 IMAD.MOV R47, RZ, RZ, -R47 ;  /* 0x000000ffff2f9224 */ /* 0x000fe200078e0a2f */
[C---:B------:R-:W-:Y:S01]  /*26a0*/  ISETP.GT.U32.AND P1, PT, R0.reuse, R53, PT ;  /* 0x000000350000720c */ /* 0x040fe20003f24070 */
[----:B------:R-:W-:Y:S01]  /*26b0*/  @!P2 IMAD.IADD R51, R51, 0x1, -R0 ;  /* 0x000000013333a824 */ /* 0x000fe200078e0a00 */
[----:B------:R-:W-:Y:S01]  /*26c0*/  ISETP.GT.U32.AND P2, PT, R0, R59, PT ;  /* 0x0000003b0000720c */ /* 0x000fe20003f44070 */
[----:B------:R-:W-:Y:S02]  /*26d0*/  IMAD.MOV R46, RZ, RZ, -R46 ;  /* 0x000000ffff2e7224 */ /* 0x000fe400078e0a2e */
[----:B------:R-:W-:Y:S02]  /*26e0*/  VIADD R58, R144, 0xf ;  /* 0x0000000f903a7836 */ /* 0x000fe40000000000 */
[C---:B------:R-:W-:Y:S02]  /*26f0*/  IMAD R63, R0.reuse, R46, R63 ;  /* 0x0000002e003f7224 */ /* 0x040fe400078e023f */
[--C-:B------:R-:W-:Y:S01]  /*2700*/  @!P6 IMAD.IADD R55, R55, 0x1, -R0.reuse ;  /* 0x000000013737e824 */ /* 0x100fe200078e0a00 */
[----:B------:R-:W-:Y:S01]  /*2710*/  IABS R65, R58 ;  /* 0x0000003a00417213 */ /* 0x000fe20000000000 */
[----:B------:R-:W-:Y:S01]  /*2720*/  @!P4 IMAD.IADD R57, R57, 0x1, -R0 ;  /* 0x000000013939c824 */ /* 0x000fe200078e0a00 */
[----:B------:R-:W-:Y:S01]  /*2730*/  ISETP.GT.U32.AND P6, PT, R0, R63, PT ;  /* 0x0000003f0000720c */ /* 0x000fe20003fc4070 */
[----:B------:R-:W-:Y:S01]  /*2740*/  IMAD.HI.U32 R40, R8, R41, RZ ;  /* 0x0000002908287227 */ /* 0x000fe200078e00ff */
[----:B------:R-:W-:-:S03]  /*2750*/  ISETP.GT.U32.AND P4, PT, R0, R55, PT ;  /* 0x000000370000720c */ /* 0x000fc60003f84070 */
[--C-:B------:R-:W-:Y:S01]  /*2760*/  @!P1 IMAD.IADD R53, R53, 0x1, -R0.reuse ;  /* 0x0000000135359824 */ /* 0x100fe200078e0a00 */
[C---:B------:R-:W-:Y:S01]  /*2770*/  ISETP.GT.U32.AND P1, PT, R0.reuse, R61, PT ;  /* 0x0000003d0000720c */ /* 0x040fe20003f24070 */
[----:B------:R-:W-:Y:S01]  /*2780*/  @!P2 IMAD.IADD R59, R59, 0x1, -R0 ;  /* 0x000000013b3ba824 */ /* 0x000fe200078e0a00 */
[----:B------:R-:W-:Y:S01]  /*2790*/  ISETP.GT.U32.AND P2, PT, R0, R57, PT ;  /* 0x000000390000720c */ /* 0x000fe20003f44070 */
[----:B------:R-:W-:Y:S02]  /*27a0*/  IMAD.MOV R42, RZ, RZ, -R40 ;  /* 0x000000ffff2a7224 */ /* 0x000fe400078e0a28 */
[----:B------:R-:W-:-:S04]  /*27b0*/  IMAD.HI.U32 R40, R8, R65, RZ ;  /* 0x0000004108287227 */ /* 0x000fc800078e00ff */
[----:B------:R-:W-:Y:S02]  /*27c0*/  VIADD R60, R144, 0xe ;  /* 0x0000000e903c7836 */ /* 0x000fe40000000000 */
[----:B------:R-:W-:Y:S02]  /*27d0*/  IMAD.MOV R40, RZ, RZ, -R40 ;  /* 0x000000ffff287224 */ /* 0x000fe400078e0a28 */
[--C-:B------:R-:W-:Y:S01]  /*27e0*/  @!P6 IMAD.IADD R63, R63, 0x1, -R0.reuse ;  /* 0x000000013f3fe824 */ /* 0x100fe200078e0a00 */
[----:B------:R-:W-:Y:S01]  /*27f0*/  IABS R67, R60 ;  /* 0x0000003c00437213 */ /* 0x000fe20000000000 */
[C---:B------:R-:W-:Y:S02]  /*2800*/  IMAD R65, R0.reuse, R40, R65 ;  /* 0x0000002800417224 */ /* 0x040fe400078e0241 */
[--C-:B------:R-:W-:Y:S01]  /*2810*/  @!P1 IMAD.IADD R61, R61, 0x1, -R0.reuse ;  /* 0x000000013d3d9824 */ /* 0x100fe200078e0a00 */
[C---:B------:R-:W-:Y:S01]  /*2820*/  ISETP.GT.U32.AND P1, PT, R0.reuse, R59, PT ;  /* 0x0000003b0000720c */ /* 0x040fe20003f24070 */
[----:B------:R-:W-:Y:S01]  /*2830*/  @!P0 IMAD.MOV R51, RZ, RZ, -R51 ;  /* 0x000000ffff338224 */ /* 0x000fe200078e0a33 */
[C---:B------:R-:W-:Y:S01]  /*2840*/  ISETP.GT.U32.AND P0, PT, R0.reuse, R63, PT ;  /* 0x0000003f0000720c */ /* 0x040fe20003f04070 */
[----:B------:R-:W-:Y:S01]  /*2850*/  @!P2 IMAD.IADD R57, R57, 0x1, -R0 ;  /* 0x000000013939a824 */ /* 0x000fe200078e0a00 */
[----:B------:R-:W-:Y:S01]  /*2860*/  ISETP.GT.U32.AND P2, PT, R0, R65, PT ;  /* 0x000000410000720c */ /* 0x000fe20003f44070 */
[----:B------:R-:W-:Y:S01]  /*2870*/  IMAD.HI.U32 R40, R8, R67, RZ ;  /* 0x0000004308287227 */ /* 0x000fe200078e00ff */
[----:B------:R-:W-:-:S03]  /*2880*/  ISETP.GT.U32.AND P6, PT, R0, R61, PT ;  /* 0x0000003d0000720c */ /* 0x000fc60003fc4070 */
[----:B------:R-:W-:Y:S02]  /*2890*/  VIADD R62, R144, 0xd ;  /* 0x0000000d903e7836 */ /* 0x000fe40000000000 */
[----:B------:R-:W-:Y:S02]  /*28a0*/  IMAD.MOV R40, RZ, RZ, -R40 ;  /* 0x000000ffff287224 */ /* 0x000fe400078e0a28 */
[--C-:B------:R-:W-:Y:S01]  /*28b0*/  @!P1 IMAD.IADD R59, R59, 0x1, -R0.reuse ;  /* 0x000000013b3b9824 */ /* 0x100fe200078e0a00 */
[----:B------:R-:W-:Y:S01]  /*28c0*/  IABS R69, R62 ;  /* 0x0000003e00457213 */ /* 0x000fe20000000000 */
[----:B------:R-:W-:Y:S01]  /*28d0*/  IMAD R67, R0, R40, R67 ;  /* 0x0000002800437224 */ /* 0x000fe200078e0243 */
[----:B------:R-:W-:Y:S01]  /*28e0*/  ISETP.GE.AND P1, PT, R48, RZ, PT ;  /* 0x000000ff3000720c */ /* 0x000fe20003f26270 */
[--C-:B------:R-:W-:Y:S01]  /*28f0*/  @!P0 IMAD.IADD R63, R63, 0x1, -R0.reuse ;  /* 0x000000013f3f8824 */ /* 0x100fe200078e0a00 */
[----:B------:R-:W-:Y:S01]  /*2900*/  ISETP.GE.AND P0, PT, R52, RZ, PT ;  /* 0x000000ff3400720c */ /* 0x000fe20003f06270 */
[----:B------:R-:W-:Y:S01]  /*2910*/  @!P2 IMAD.IADD R65, R65, 0x1, -R0 ;  /* 0x000000014141a824 */ /* 0x000fe200078e0a00 */
[C---:B------:R-:W-:Y:S01]  /*2920*/  ISETP.GT.U32.AND P2, PT, R0.reuse, R67, PT ;  /* 0x000000430000720c */ /* 0x040fe20003f44070 */
[----:B------:R-:W-:-:S02]  /*2930*/  IMAD R41, R0, R42, R41 ;  /* 0x0000002a00297224 */ /* 0x000fc400078e0229 */
[----:B------:R-:W-:Y:S02]  /*2940*/  @!P4 IMAD.IADD R55, R55, 0x1, -R0 ;  /* 0x000000013737c824 */ /* 0x000fe400078e0a00 */
[----:B------:R-:W-:Y:S01]  /*2950*/  IMAD.HI.U32 R42, R8, R69, RZ ;  /* 0x00000045082a7227 */ /* 0x000fe200078e00ff */
[----:B------:R-:W-:-:S03]  /*2960*/  ISETP.GT.U32.AND P4, PT, R0, R41, PT ;  /* 0x000000290000720c */ /* 0x000fc60003f84070 */
[C---:B------:R-:W-:Y:S02]  /*2970*/  VIADD R48, R144.reuse, 0xc ;  /* 0x0000000c90307836 */ /* 0x040fe40000000000 */
[----:B------:R-:W-:Y:S02]  /*2980*/  VIADD R52, R144, 0xa ;  /* 0x0000000a90347836 */ /* 0x000fe40000000000 */
[----:B------:R-:W-:Y:S01]  /*2990*/  @!P6 IMAD.IADD R61, R61, 0x1, -R0 ;  /* 0x000000013d3de824 */ /* 0x000fe200078e0a00 */
[----:B------:R-:W-:Y:S01]  /*29a0*/  ISETP.GE.AND P6, PT, R50, RZ, PT ;  /* 0x000000ff3200720c */ /* 0x000fe20003fc6270 */
[----:B------:R-:W-:Y:S01]  /*29b0*/  IMAD.MOV R42, RZ, RZ, -R42 ;  /* 0x000000ffff2a7224 */ /* 0x000fe200078e0a2a */
[----:B------:R-:W-:Y:S01]  /*29c0*/  IABS R71, R48 ;  /* 0x0000003000477213 */ /* 0x000fe20000000000 */
[----:B------:R-:W-:Y:S01]  /*29d0*/  IMAD.MOV.U32 R109, RZ, RZ, R55 ;  /* 0x000000ffff6d7224 */ /* 0x000fe200078e0037 */
[----:B------:R-:W-:Y:S01]  /*29e0*/  IABS R75, R52 ;  /* 0x00000034004b7213 */ /* 0x000fe20000000000 */
[----:B------:R-:W-:-:S02]  /*29f0*/  VIADD R50, R144, 0xb ;  /* 0x0000000b90327836 */ /* 0x000fc40000000000 */
[C---:B------:R-:W-:Y:S02]  /*2a00*/  IMAD R69, R0.reuse, R42, R69 ;  /* 0x0000002a00457224 */ /* 0x040fe400078e0245 */
[----:B------:R-:W-:Y:S01]  /*2a10*/  @!P3 IMAD.MOV R109, RZ, RZ, -R109 ;  /* 0x000000ffff6db224 */ /* 0x000fe200078e0a6d */
[----:B------:R-:W-:Y:S01]  /*2a20*/  ISETP.GT.U32.AND P3, PT, R0, R65, PT ;  /* 0x000000410000720c */ /* 0x000fe20003f64070 */
[----:B------:R-:W-:Y:S01]  /*2a30*/  IMAD.HI.U32 R40, R8, R71, RZ ;  /* 0x0000004708287227 */ /* 0x000fe200078e00ff */
[----:B------:R-:W-:-:S03]  /*2a40*/  IABS R73, R50 ;  /* 0x0000003200497213 */ /* 0x000fc60000000000 */
[----:B------:R-:W-:-:S04]  /*2a50*/  IMAD.HI.U32 R42, R8, R75, RZ ;  /* 0x0000004b082a7227 */ /* 0x000fc800078e00ff */
[----:B------:R-:W-:Y:S01]  /*2a60*/  @!P2 IMAD.IADD R67, R67, 0x1, -R0 ;  /* 0x000000014343a824 */ /* 0x000fe200078e0a00 */
[----:B------:R-:W-:Y:S01]  /*2a70*/  ISETP.GT.U32.AND P2, PT, R0, R69, PT ;  /* 0x000000450000720c */ /* 0x000fe20003f44070 */
[----:B------:R-:W-:Y:S02]  /*2a80*/  IMAD.MOV R46, RZ, RZ, -R40 ;  /* 0x000000ffff2e7224 */ /* 0x000fe400078e0a28 */
[----:B------:R-:W-:Y:S02]  /*2a90*/  IMAD.MOV R42, RZ, RZ, -R42 ;  /* 0x000000ffff2a7224 */ /* 0x000fe400078e0a2a */
[----:B------:R-:W-:Y:S02]  /*2aa0*/  VIADD R66, R144, 0x7 ;  /* 0x0000000790427836 */ /* 0x000fe40000000000 */
[----:B------:R-:W-:-:S03]  /*2ab0*/  IMAD.HI.U32 R40, R8, R73, RZ ;  /* 0x0000004908287227 */ /* 0x000fc600078e00ff */
[----:B------:R-:W-:Y:S01]  /*2ac0*/  IABS R81, R66 ;  /* 0x0000004200517213 */ /* 0x000fe20000000000 */
[C---:B------:R-:W-:Y:S02]  /*2ad0*/  IMAD R75, R0.reuse, R42, R75 ;  /* 0x0000002a004b7224 */ /* 0x040fe400078e024b */
[----:B------:R-:W-:Y:S02]  /*2ae0*/  IMAD.MOV R40, RZ, RZ, -R40 ;  /* 0x000000ffff287224 */ /* 0x000fe400078e0a28 */
[C---:B------:R-:W-:Y:S02]  /*2af0*/  IMAD R71, R0.reuse, R46, R71 ;  /* 0x0000002e00477224 */ /* 0x040fe400078e0247 */
[----:B------:R-:W-:Y:S01]  /*2b00*/  @!P3 IMAD.IADD R65, R65, 0x1, -R0 ;  /* 0x000000014141b824 */ /* 0x000fe200078e0a00 */
[C---:B------:R-:W-:Y:S01]  /*2b10*/  ISETP.GT.U32.AND P3, PT, R0.reuse, R75, PT ;  /* 0x0000004b0000720c */ /* 0x040fe20003f64070 */
[----:B------:R-:W-:Y:S02]  /*2b20*/  IMAD R73, R0, R40, R73 ;  /* 0x0000002800497224 */ /* 0x000fe400078e0249 */
[----:B------:R-:W-:-:S02]  /*2b30*/  VIADD R68, R144, 0x6 ;  /* 0x0000000690447836 */ /* 0x000fc40000000000 */
[----:B------:R-:W-:-:S03]  /*2b40*/  IMAD.HI.U32 R40, R8, R81, RZ ;  /* 0x0000005108287227 */ /* 0x000fc600078e00ff */
[----:B------:R-:W-:Y:S01]  /*2b50*/  IABS R42, R68 ;  /* 0x00000044002a7213 */ /* 0x000fe20000000000 */
[----:B------:R-:W-:Y:S01]  /*2b60*/  @!P2 IMAD.IADD R69, R69, 0x1, -R0 ;  /* 0x000000014545a824 */ /* 0x000fe200078e0a00 */
[----:B------:R-:W-:Y:S01]  /*2b70*/  ISETP.GT.U32.AND P2, PT, R0, R71, PT ;  /* 0x000000470000720c */ /* 0x000fe20003f44070 */
[----:B------:R-:W-:Y:S02]  /*2b80*/  IMAD.MOV R55, RZ, RZ, -R40 ;  /* 0x000000ffff377224 */ /* 0x000fe400078e0a28 */
[----:B------:R-:W-:Y:S01]  /*2b90*/  @!P4 IMAD.IADD R41, R41, 0x1, -R0 ;  /* 0x000000012929c824 */ /* 0x000fe200078e0a00 */
[----:B------:R-:W-:Y:S01]  /*2ba0*/  ISETP.GE.AND P4, PT, R54, RZ, PT ;  /* 0x000000ff3600720c */ /* 0x000fe20003f86270 */
[----:B------:R-:W-:Y:S02]  /*2bb0*/  IMAD R55, R0, R55, R81 ;  /* 0x0000003700377224 */ /* 0x000fe400078e0251 */
[----:B------:R-:W-:Y:S02]  /*2bc0*/  VIADD R54, R144, 0x9 ;  /* 0x0000000990367836 */ /* 0x000fe40000000000 */
[----:B------:R-:W-:-:S02]  /*2bd0*/  IMAD.MOV.U32 R111, RZ, RZ, R57 ;  /* 0x000000ffff6f7224 */ /* 0x000fc400078e0039 */
[----:B------:R-:W-:Y:S01]  /*2be0*/  IMAD.MOV.U32 R57, RZ, RZ, R42 ;  /* 0x000000ffff397224 */ /* 0x000fe200078e002a */
[----:B------:R-:W-:Y:S01]  /*2bf0*/  IABS R77, R54 ;  /* 0x00000036004d7213 */ /* 0x000fe20000000000 */
[----:B------:R-:W-:Y:S01]  /*2c00*/  @!P3 IMAD.IADD R75, R75, 0x1, -R0 ;  /* 0x000000014b4bb824 */ /* 0x000fe200078e0a00 */
[----:B------:R-:W-:Y:S01]  /*2c10*/  ISETP.GT.U32.AND P3, PT, R0, R55, PT ;  /* 0x000000370000720c */ /* 0x000fe20003f64070 */
[----:B------:R-:W-:-:S04]  /*2c20*/  IMAD.HI.U32 R40, R8, R57, RZ ;  /* 0x0000003908287227 */ /* 0x000fc800078e00ff */
[----:B------:R-:W-:Y:S01]  /*2c30*/  @!P2 IMAD.IADD R71, R71, 0x1, -R0 ;  /* 0x000000014747a824 */ /* 0x000fe200078e0a00 */
[----:B------:R-:W-:Y:S01]  /*2c40*/  ISETP.GT.U32.AND P2, PT, R0, R41, PT ;  /* 0x000000290000720c */ /* 0x000fe20003f44070 */
[----:B------:R-:W-:Y:S02]  /*2c50*/  VIADD R64, R144, 0x8 ;  /* 0x0000000890407836 */ /* 0x000fe40000000000 */
[----:B------:R-:W-:Y:S01]  /*2c60*/  @!P1 IMAD.MOV R111, RZ, RZ, -R111 ;  /* 0x000000ffff6f9224 */ /* 0x000fe200078e0a6f */
[----:B------:R-:W-:Y:S01]  /*2c70*/  ISETP.GT.U32.AND P1, PT, R0, R67, PT ;  /* 0x000000430000720c */ /* 0x000fe20003f24070 */
[----:B------:R-:W-:Y:S01]  /*2c80*/  VIADD R70, R144, 0x5 ;  /* 0x0000000590467836 */ /* 0x000fe20000000000 */
[----:B------:R-:W-:Y:S01]  /*2c90*/  IABS R79, R64 ;  /* 0x00000040004f7213 */ /* 0x000fe20000000000 */
[----:B------:R-:W-:Y:S02]  /*2ca0*/  IMAD.MOV R40, RZ, RZ, -R40 ;  /* 0x000000ffff287224 */ /* 0x000fe400078e0a28 */
[----:B------:R-:W-:-:S04]  /*2cb0*/  IMAD.HI.U32 R44, R8, R77, RZ ;  /* 0x0000004d082c7227 */ /* 0x000fc800078e00ff */
[----:B------:R-:W-:Y:S01]  /*2cc0*/  IMAD.MOV.U32 R113, RZ, RZ, R59 ;  /* 0x000000ffff717224 */ /* 0x000fe200078e003b */
[----:B------:R-:W-:Y:S01]  /*2cd0*/  IABS R59, R70 ;  /* 0x00000046003b7213 */ /* 0x000fe20000000000 */
[C---:B------:R-:W-:Y:S02]  /*2ce0*/  IMAD R57, R0.reuse, R40, R57 ;  /* 0x0000002800397224 */ /* 0x040fe400078e0239 */
[----:B------:R-:W-:Y:S02]  /*2cf0*/  IMAD.MOV R44, RZ, RZ, -R44 ;  /* 0x000000ffff2c7224 */ /* 0x000fe400078e0a2c */
[----:B------:R-:W-:Y:S01]  /*2d00*/  @!P5 IMAD.MOV R53, RZ, RZ, -R53 ;  /* 0x000000ffff35d224 */ /* 0x000fe200078e0a35 */
[C---:B------:R-:W-:Y:S01]  /*2d10*/  ISETP.GT.U32.AND P5, PT, R0.reuse, R69, PT ;  /* 0x000000450000720c */ /* 0x040fe20003fa4070 */
[----:B------:R-:W-:Y:S01]  /*2d20*/  @!P3 IMAD.IADD R55, R55, 0x1, -R0 ;  /* 0x000000013737b824 */ /* 0x000fe200078e0a00 */
[----:B------:R-:W-:Y:S01]  /*2d30*/  ISETP.GT.U32.AND P3, PT, R0, R57, PT ;  /* 0x000000390000720c */ /* 0x000fe20003f64070 */
[----:B------:R-:W-:-:S04]  /*2d40*/  IMAD.HI.U32 R46, R8, R79, RZ ;  /* 0x0000004f082e7227 */ /* 0x000fc800078e00ff */
[----:B------:R-:W-:Y:S02]  /*2d50*/  IMAD R77, R0, R44, R77 ;  /* 0x0000002c004d7224 */ /* 0x000fe400078e024d */
[----:B------:R-:W-:-:S04]  /*2d60*/  IMAD.HI.U32 R42, R8, R59, RZ ;  /* 0x0000003b082a7227 */ /* 0x000fc800078e00ff */
[----:B------:R-:W-:Y:S01]  /*2d70*/  @!P6 IMAD.MOV R113, RZ, RZ, -R113 ;  /* 0x000000ffff71e224 */ /* 0x000fe200078e0a71 */
[C---:B------:R-:W-:Y:S01]  /*2d80*/  ISETP.GT.U32.AND P6, PT, R0.reuse, R71, PT ;  /* 0x000000470000720c */ /* 0x040fe20003fc4070 */
[----:B------:R-:W-:Y:S01]  /*2d90*/  @!P2 IMAD.IADD R41, R41, 0x1, -R0 ;  /* 0x000000012929a824 */ /* 0x000fe200078e0a00 */
[C---:B------:R-:W-:Y:S01]  /*2da0*/  ISETP.GT.U32.AND P2, PT, R0.reuse, R73, PT ;  /* 0x000000490000720c */ /* 0x040fe20003f44070 */
[----:B------:R-:W-:Y:S02]  /*2db0*/  IMAD.MOV R46, RZ, RZ, -R46 ;  /* 0x000000ffff2e7224 */ /* 0x000fe400078e0a2e */
[----:B------:R-:W-:Y:S01]  /*2dc0*/  @!P1 IMAD.IADD R67, R67, 0x1, -R0 ;  /* 0x0000000143439824 */ /* 0x000fe200078e0a00 */
[C---:B------:R-:W-:Y:S01]  /*2dd0*/  ISETP.GT.U32.AND P1, PT, R0.reuse, R77, PT ;  /* 0x0000004d0000720c */ /* 0x040fe20003f24070 */
[----:B------:R-:W-:Y:S02]  /*2de0*/  IMAD.MOV R42, RZ, RZ, -R42 ;  /* 0x000000ffff2a7224 */ /* 0x000fe400078e0a2a */
[----:B------:R-:W-:-:S02]  /*2df0*/  IMAD R79, R0, R46, R79 ;  /* 0x0000002e004f7224 */ /* 0x000fc400078e024f */
[C---:B------:R-:W-:Y:S02]  /*2e00*/  IMAD R59, R0.reuse, R42, R59 ;  /* 0x0000002a003b7224 */ /* 0x040fe400078e023b */
[--C-:B------:R-:W-:Y:S01]  /*2e10*/  @!P5 IMAD.IADD R69, R69, 0x1, -R0.reuse ;  /* 0x000000014545d824 */ /* 0x100fe200078e0a00 */
[C---:B------:R-:W-:Y:S01]  /*2e20*/  ISETP.GT.U32.AND P5, PT, R0.reuse, R79, PT ;  /* 0x0000004f0000720c */ /* 0x040fe20003fa4070 */
[--C-:B------:R-:W-:Y:S01]  /*2e30*/  @!P3 IMAD.IADD R57, R57, 0x1, -R0.reuse ;  /* 0x000000013939b824 */ /* 0x100fe200078e0a00 */
[----:B------:R-:W-:Y:S01]  /*2e40*/  ISETP.GT.U32.AND P3, PT, R0, R59, PT ;  /* 0x0000003b0000720c */ /* 0x000fe20003f64070 */
[--C-:B------:R-:W-:Y:S01]  /*2e50*/  @!P6 IMAD.IADD R71, R71, 0x1, -R0.reuse ;  /* 0x000000014747e824 */ /* 0x100fe200078e0a00 */
[----:B------:R-:W-:Y:S01]  /*2e60*/  ISETP.GE.AND P6, PT, R56, RZ, PT ;  /* 0x000000ff3800720c */ /* 0x000fe20003fc6270 */
[--C-:B------:R-:W-:Y:S01]  /*2e70*/  @!P2 IMAD.IADD R73, R73, 0x1, -R0.reuse ;  /* 0x000000014949a824 */ /* 0x100fe200078e0a00 */
[----:B------:R-:W-:Y:S01]  /*2e80*/  ISETP.GE.AND P2, PT, R58, RZ, PT ;  /* 0x000000ff3a00720c */ /* 0x000fe20003f46270 */
[----:B------:R-:W-:Y:S01]  /*2e90*/  @!P1 IMAD.IADD R77, R77, 0x1, -R0 ;  /* 0x000000014d4d9824 */ /* 0x000fe200078e0a00 */
[----:B------:R-:W-:Y:S01]  /*2ea0*/  ISETP.GE.AND P1, PT, R60, RZ, PT ;  /* 0x000000ff3c00720c */ /* 0x000fe20003f26270 */
[----:B------:R-:W-:-:S02]  /*2eb0*/  VIADD R56, R144, 0x4 ;  /* 0x0000000490387836 */ /* 0x000fc40000000000 */
[C---:B------:R-:W-:Y:S02]  /*2ec0*/  VIADD R58, R144.reuse, 0x3 ;  /* 0x00000003903a7836 */ /* 0x040fe40000000000 */
[----:B------:R-:W-:Y:S01]  /*2ed0*/  VIADD R60, R144, 0x2 ;  /* 0x00000002903c7836 */ /* 0x000fe20000000000 */
[----:B------:R-:W-:Y:S01]  /*2ee0*/  IABS R81, R56 ;  /* 0x0000003800517213 */ /* 0x000fe20000000000 */
[----:B------:R-:W-:Y:S01]  /*2ef0*/  IMAD.MOV.U32 R147, RZ, RZ, R61 ;  /* 0x000000ffff937224 */ /* 0x000fe200078e003d */
[----:B------:R-:W-:Y:S01]  /*2f00*/  IABS R83, R58 ;  /* 0x0000003a00537213 */ /* 0x000fe20000000000 */
[----:B------:R-:W-:Y:S01]  /*2f10*/  IMAD.MOV.U32 R149, RZ, RZ, R63 ;  /* 0x000000ffff957224 */ /* 0x000fe200078e003f */
[----:B------:R-:W-:Y:S01]  /*2f20*/  IABS R85, R60 ;  /* 0x0000003c00557213 */ /* 0x000fe20000000000 */
[--C-:B------:R-:W-:Y:S01]  /*2f30*/  @!P5 IMAD.IADD R79, R79, 0x1, -R0.reuse ;  /* 0x000000014f4fd824 */ /* 0x100fe200078e0a00 */
[----:B------:R-:W-:Y:S01]  /*2f40*/  ISETP.GE.AND P5, PT, R62, RZ, PT ;  /* 0x000000ff3e00720c */ /* 0x000fe20003fa6270 */
[----:B------:R-:W-:Y:S01]  /*2f50*/  @!P3 IMAD.IADD R59, R59, 0x1, -R0 ;  /* 0x000000013b3bb824 */ /* 0x000fe200078e0a00 */
[C---:B------:R-:W-:Y:S01]  /*2f60*/  ISETP.GT.U32.AND P3, PT, R0.reuse, R75, PT ;  /* 0x0000004b0000720c */ /* 0x040fe20003f64070 */
[----:B------:R-:W-:Y:S01]  /*2f70*/  @!P0 IMAD.MOV R147, RZ, RZ, -R147 ;  /* 0x000000ffff938224 */ /* 0x000fe200078e0a93 */
[----:B------:R-:W-:Y:S01]  /*2f80*/  ISETP.GT.U32.AND P0, PT, R0, R73, PT ;  /* 0x000000490000720c */ /* 0x000fe20003f04070 */
[----:B------:R-:W-:Y:S01]  /*2f90*/  VIADD R62, R144, 0x1 ;  /* 0x00000001903e7836 */ /* 0x000fe20000000000 */
[----:B------:R-:W0:Y:S01]  /*2fa0*/  LDC R63, c[0x0][0x23c] ;  /* 0x00008f00ff3f7b82 */ /* 0x000e220000000800 */
[----:B------:R-:W-:Y:S01]  /*2fb0*/  @!P4 IMAD.MOV R149, RZ, RZ, -R149 ;  /* 0x000000ffff95c224 */ /* 0x000fe200078e0a95 */
[----:B------:R-:W-:Y:S01]  /*2fc0*/  ISETP.GT.U32.AND P4, PT, R0, R77, PT ;  /* 0x0000004d0000720c */ /* 0x000fe20003f84070 */
[----:B------:R-:W-:Y:S01]  /*2fd0*/  IMAD.HI.U32 R40, R8, R81, RZ ;  /* 0x0000005108287227 */ /* 0x000fe200078e00ff */
[----:B------:R-:W-:-:S03]  /*2fe0*/  IABS R87, R62 ;  /* 0x0000003e00577213 */ /* 0x000fc60000000000 */
[----:B------:R-:W-:-:S04]  /*2ff0*/  IMAD.HI.U32 R42, R8, R83, RZ ;  /* 0x00000053082a7227 */ /* 0x000fc800078e00ff */
[----:B------:R-:W-:-:S04]  /*3000*/  IMAD.HI.U32 R44, R8, R85, RZ ;  /* 0x00000055082c7227 */ /* 0x000fc800078e00ff */
[----:B------:R-:W-:Y:S02]  /*3010*/  IMAD.MOV R40, RZ, RZ, -R40 ;  /* 0x000000ffff287224 */ /* 0x000fe400078e0a28 */
[----:B------:R-:W-:Y:S02]  /*3020*/  IMAD.MOV R42, RZ, RZ, -R42 ;  /* 0x000000ffff2a7224 */ /* 0x000fe400078e0a2a */
[----:B------:R-:W-:Y:S01]  /*3030*/  IMAD.MOV.U32 R153, RZ, RZ, R41 ;  /* 0x000000ffff997224 */ /* 0x000fe200078e0029 */
[----:B------:R-:W-:Y:S01]  /*3040*/  SHF.R.S32.HI R41, RZ, 0x1f, R252 ;  /* 0x0000001fff297819 */ /* 0x000fe200000114fc */
[----:B------:R-:W-:Y:S02]  /*3050*/  IMAD.MOV.U32 R157, RZ, RZ, R65 ;  /* 0x000000ffff9d7224 */ /* 0x000fe400078e0041 */
[----:B------:R-:W-:Y:S01]  /*3060*/  IMAD.MOV R44, RZ, RZ, -R44 ;  /* 0x000000ffff2c7224 */ /* 0x000fe200078e0a2c */
[----:B------:R-:W-:Y:S01]  /*3070*/  LEA.HI R252, R41, R252, RZ, 0x8 ;  /* 0x000000fc29fc7211 */ /* 0x000fe200078f40ff */
[C---:B------:R-:W-:Y:S01]  /*3080*/  IMAD R81, R0.reuse, R40, R81 ;  /* 0x0000002800517224 */ /* 0x040fe200078e0251 */
[----:B------:R-:W-:Y:S01]  /*3090*/  LOP3.LUT R40, RZ, R43, RZ, 0x33, !PT ;  /* 0x0000002bff287212 */ /* 0x000fe200078e33ff */
[C---:B------:R-:W-:Y:S01]  /*30a0*/  IMAD R83, R0.reuse, R42, R83 ;  /* 0x0000002a00537224 */ /* 0x040fe200078e0253 */
[----:B------:R-:W-:Y:S01]  /*30b0*/  SHF.R.S32.HI R252, RZ, 0x8, R252 ;  /* 0x00000008fffc7819 */ /* 0x000fe200000114fc */
[----:B------:R-:W-:Y:S01]  /*30c0*/  @!P6 IMAD.MOV R153, RZ, RZ, -R153 ;  /* 0x000000ffff99e224 */ /* 0x000fe200078e0a99 */
[----:B------:R-:W-:Y:S01]  /*30d0*/  ISETP.GT.U32.AND P6, PT, R0, R57, PT ;  /* 0x000000390000720c */ /* 0x000fe20003fc4070 */
[----:B------:R-:W-:-:S02]  /*30e0*/  IMAD.MOV.U32 R161, RZ, RZ, R67 ;  /* 0x000000ffffa17224 */ /* 0x000fc400078e0043 */
[----:B------:R-:W-:Y:S02]  /*30f0*/  IMAD.MOV.U32 R165, RZ, RZ, R69 ;  /* 0x000000ffffa57224 */ /* 0x000fe400078e0045 */
[----:B------:R-:W-:Y:S01]  /*3100*/  @!P2 IMAD.MOV R157, RZ, RZ, -R157 ;  /* 0x000000ffff9da224 */ /* 0x000fe200078e0a9d */
[----:B------:R-:W-:Y:S01]  /*3110*/  ISETP.GT.U32.AND P2, PT, R0, R79, PT ;  /* 0x0000004f0000720c */ /* 0x000fe20003f44070 */
[----:B------:R-:W-:-:S04]  /*3120*/  IMAD.HI.U32 R46, R8, R87, RZ ;  /* 0x00000057082e7227 */ /* 0x000fc800078e00ff */
[----:B------:R-:W-:Y:S02]  /*3130*/  IMAD R85, R0, R44, R85 ;  /* 0x0000002c00557224 */ /* 0x000fe400078e0255 */
[----:B------:R-:W-:-:S04]  /*3140*/  IMAD.HI.U32 R8, R8, R89, RZ ;  /* 0x0000005908087227 */ /* 0x000fc800078e00ff */
[----:B------:R-:W-:Y:S01]  /*3150*/  @!P1 IMAD.MOV R161, RZ, RZ, -R161 ;  /* 0x000000ffffa19224 */ /* 0x000fe200078e0aa1 */
[C---:B------:R-:W-:Y:S01]  /*3160*/  ISETP.GT.U32.AND P1, PT, R0.reuse, R55, PT ;  /* 0x000000370000720c */ /* 0x040fe20003f24070 */
[----:B------:R-:W-:Y:S01]  /*3170*/  @!P5 IMAD.MOV R165, RZ, RZ, -R165 ;  /* 0x000000ffffa5d224 */ /* 0x000fe200078e0aa5 */
[C---:B------:R-:W-:Y:S01]  /*3180*/  ISETP.GT.U32.AND P5, PT, R0.reuse, R59, PT ;  /* 0x0000003b0000720c */ /* 0x040fe20003fa4070 */
[--C-:B------:R-:W-:Y:S01]  /*3190*/  @!P0 IMAD.IADD R73, R73, 0x1, -R0.reuse ;  /* 0x0000000149498824 */ /* 0x100fe200078e0a00 */
[C---:B------:R-:W-:Y:S01]  /*31a0*/  ISETP.GT.U32.AND P0, PT, R0.reuse, R81, PT ;  /* 0x000000510000720c */ /* 0x040fe20003f04070 */
[--C-:B------:R-:W-:Y:S01]  /*31b0*/  @!P3 IMAD.IADD R75, R75, 0x1, -R0.reuse ;  /* 0x000000014b4bb824 */ /* 0x100fe200078e0a00 */
[C---:B------:R-:W-:Y:S01]  /*31c0*/  ISETP.GT.U32.AND P3, PT, R0.reuse, R83, PT ;  /* 0x000000530000720c */ /* 0x040fe20003f64070 */
[----:B------:R-:W-:Y:S01]  /*31d0*/  @!P4 IMAD.IADD R77, R77, 0x1, -R0 ;  /* 0x000000014d4dc824 */ /* 0x000fe200078e0a00 */
[----:B------:R-:W-:Y:S01]  /*31e0*/  ISETP.GT.U32.AND P4, PT, R0, R85, PT ;  /* 0x000000550000720c */ /* 0x000fe20003f84070 */
[----:B------:R-:W-:-:S02]  /*31f0*/  IMAD.MOV R46, RZ, RZ, -R46 ;  /* 0x000000ffff2e7224 */ /* 0x000fc400078e0a2e */
[----:B------:R-:W-:Y:S02]  /*3200*/  IMAD.MOV R8, RZ, RZ, -R8 ;  /* 0x000000ffff087224 */ /* 0x000fe400078e0a08 */
[C---:B------:R-:W-:Y:S02]  /*3210*/  IMAD R87, R0.reuse, R46, R87 ;  /* 0x0000002e00577224 */ /* 0x040fe400078e0257 */
[----:B------:R-:W-:Y:S01]  /*3220*/  IMAD R61, R0, R8, R89 ;  /* 0x00000008003d7224 */ /* 0x000fe200078e0259 */
[----:B------:R-:W-:Y:S01]  /*3230*/  LOP3.LUT R8, R108, 0x7f, RZ, 0xc0, !PT ;  /* 0x0000007f6c087812 */ /* 0x000fe200078ec0ff */
        /* <DEDUP_REMOVED lines=14> */
[----:B------:R-:W-:Y:S01]  /*3320*/  @!P2 IMAD.IADD R87, R87, 0x1, -R0 ;  /* 0x000000015757a824 */ /* 0x000fe200078e0a00 */
[----:B------:R-:W-:Y:S01]  /*3330*/  ISETP.GE.AND P2, PT, R66, RZ, PT ;  /* 0x000000ff4200720c */ /* 0x000fe20003f46270 */
[----:B------:R-:W-:-:S02]  /*3340*/  IMAD.MOV.U32 R167, RZ, RZ, R71 ;  /* 0x000000ffffa77224 */ /* 0x000fc400078e0047 */
[----:B------:R-:W-:Y:S02]  /*3350*/  @!P6 IMAD.IADD R61, R61, 0x1, -R0 ;  /* 0x000000013d3de824 */ /* 0x000fe400078e0a00 */
[----:B------:R-:W-:Y:S02]  /*3360*/  IMAD.MOV.U32 R169, RZ, RZ, R73 ;  /* 0x000000ffffa97224 */ /* 0x000fe400078e0049 */
[----:B------:R-:W-:Y:S01]  /*3370*/  IMAD.MOV.U32 R171, RZ, RZ, R75 ;  /* 0x000000ffffab7224 */ /* 0x000fe200078e004b */
[C---:B------:R-:W-:Y:S01]  /*3380*/  ISETP.GT.U32.AND P6, PT, R0.reuse, R61, PT ;  /* 0x0000003d0000720c */ /* 0x040fe20003fc4070 */
[----:B------:R-:W-:Y:S02]  /*3390*/  IMAD.MOV.U32 R173, RZ, RZ, R77 ;  /* 0x000000ffffad7224 */ /* 0x000fe400078e004d */
[----:B------:R-:W-:Y:S02]  /*33a0*/  IMAD.MOV.U32 R175, RZ, RZ, R79 ;  /* 0x000000ffffaf7224 */ /* 0x000fe400078e004f */
[----:B------:R-:W-:Y:S01]  /*33b0*/  @!P1 IMAD.MOV R167, RZ, RZ, -R167 ;  /* 0x000000ffffa79224 */ /* 0x000fe200078e0aa7 */
[C---:B------:R-:W-:Y:S01]  /*33c0*/  ISETP.GT.U32.AND P1, PT, R0.reuse, R81, PT ;  /* 0x000000510000720c */ /* 0x040fe20003f24070 */
[----:B------:R-:W-:Y:S01]  /*33d0*/  @!P5 IMAD.MOV R169, RZ, RZ, -R169 ;  /* 0x000000ffffa9d224 */ /* 0x000fe200078e0aa9 */
[C---:B------:R-:W-:Y:S01]  /*33e0*/  ISETP.GT.U32.AND P5, PT, R0.reuse, R83, PT ;  /* 0x000000530000720c */ /* 0x040fe20003fa4070 */
[----:B------:R-:W-:Y:S01]  /*33f0*/  @!P0 IMAD.MOV R171, RZ, RZ, -R171 ;  /* 0x000000ffffab8224 */ /* 0x000fe200078e0aab */
[C---:B------:R-:W-:Y:S01]  /*3400*/  ISETP.GT.U32.AND P0, PT, R0.reuse, R85, PT ;  /* 0x000000550000720c */ /* 0x040fe20003f04070 */
[----:B------:R-:W-:Y:S01]  /*3410*/  @!P3 IMAD.MOV R173, RZ, RZ, -R173 ;  /* 0x000000ffffadb224 */ /* 0x000fe200078e0aad */
[----:B------:R-:W-:Y:S01]  /*3420*/  ISETP.GT.U32.AND P3, PT, R0, R87, PT ;  /* 0x000000570000720c */ /* 0x000fe20003f64070 */
[----:B------:R-:W-:Y:S01]  /*3430*/  @!P4 IMAD.MOV R175, RZ, RZ, -R175 ;  /* 0x000000ffffafc224 */ /* 0x000fe200078e0aaf */
[----:B------:R-:W-:Y:S01]  /*3440*/  ISETP.GE.AND P4, PT, R68, RZ, PT ;  /* 0x000000ff4400720c */ /* 0x000fe20003f86270 */
[----:B------:R-:W-:-:S02]  /*3450*/  IMAD.MOV.U32 R179, RZ, RZ, R57 ;  /* 0x000000ffffb37224 */ /* 0x000fc400078e0039 */
[----:B0-----:R-:W-:Y:S02]  /*3460*/  IMAD R8, R8, R63, RZ ;  /* 0x0000003f08087224 */ /* 0x001fe400078e02ff */
[--C-:B------:R-:W-:Y:S01]  /*3470*/  @!P1 IMAD.IADD R81, R81, 0x1, -R0.reuse ;  /* 0x0000000151519824 */ /* 0x100fe200078e0a00 */
[----:B------:R-:W-:Y:S01]  /*3480*/  ISETP.GE.AND P1, PT, R56, RZ, PT ;  /* 0x000000ff3800720c */ /* 0x000fe20003f26270 */
[--C-:B------:R-:W-:Y:S01]  /*3490*/  @!P5 IMAD.IADD R83, R83, 0x1, -R0.reuse ;  /* 0x000000015353d824 */ /* 0x100fe200078e0a00 */
[----:B------:R-:W-:Y:S01]  /*34a0*/  ISETP.GE.AND P5, PT, R58, RZ, PT ;  /* 0x000000ff3a00720c */ /* 0x000fe20003fa6270 */
[--C-:B------:R-:W-:Y:S01]  /*34b0*/  @!P0 IMAD.IADD R85, R85, 0x1, -R0.reuse ;  /* 0x0000000155558824 */ /* 0x100fe200078e0a00 */
[----:B------:R-:W-:Y:S01]  /*34c0*/  ISETP.GE.AND P0, PT, R60, RZ, PT ;  /* 0x000000ff3c00720c */ /* 0x000fe20003f06270 */
[----:B------:R-:W-:Y:S01]  /*34d0*/  @!P3 IMAD.IADD R87, R87, 0x1, -R0 ;  /* 0x000000015757b824 */ /* 0x000fe200078e0a00 */
[----:B------:R-:W-:Y:S01]  /*34e0*/  SHF.R.S32.HI R189, RZ, 0x1f, R8 ;  /* 0x0000001fffbd7819 */ /* 0x000fe20000011408 */
[----:B------:R-:W-:Y:S01]  /*34f0*/  @!P6 IMAD.IADD R61, R61, 0x1, -R0 ;  /* 0x000000013d3de824 */ /* 0x000fe200078e0a00 */
[----:B------:R-:W-:Y:S01]  /*3500*/  ISETP.GE.AND P3, PT, R62, RZ, PT ;  /* 0x000000ff3e00720c */ /* 0x000fe20003f66270 */
[----:B------:R-:W-:Y:S01]  /*3510*/  @!P4 IMAD.MOV R179, RZ, RZ, -R179 ;  /* 0x000000ffffb3c224 */ /* 0x000fe200078e0ab3 */
[----:B------:R-:W-:Y:S01]  /*3520*/  ISETP.NE.AND P4, PT, R43, RZ, PT ;  /* 0x000000ff2b00720c */ /* 0x000fe20003f85270 */
[----:B------:R-:W-:Y:S01]  /*3530*/  IMAD R0, R63, 0x80, R8 ;  /* 0x000000803f007824 */ /* 0x000fe200078e0208 */
[----:B------:R-:W-:Y:S01]  /*3540*/  ISETP.GE.AND P6, PT, R144, RZ, PT ;  /* 0x000000ff9000720c */ /* 0x000fe20003fc6270 */
[----:B------:R-:W-:Y:S01]  /*3550*/  IMAD.MOV.U32 R183, RZ, RZ, R85 ;  /* 0x000000ffffb77224 */ /* 0x000fe200078e0055 */
[----:B------:R-:W-:Y:S01]  /*3560*/  SEL R163, R40, R2, !P4 ;  /* 0x0000000228a37207 */ /* 0x000fe20006000000 */
[----:B------:R-:W-:Y:S01]  /*3570*/  IMAD.SHL.U32 R148, R0, 0x2, RZ ;  /* 0x0000000200947824 */ /* 0x000fe200078e00ff */
[----:B------:R-:W-:Y:S01]  /*3580*/  SHF.R.S32.HI R191, RZ, 0x1f, R0 ;  /* 0x0000001fffbf7819 */ /* 0x000fe20000011400 */
[----:B------:R-:W-:Y:S01]  /*3590*/  IMAD.MOV.U32 R181, RZ, RZ, R83 ;  /* 0x000000ffffb57224 */ /* 0x000fe200078e0053 */
[C---:B------:R-:W-:Y:S01]  /*35a0*/  SEL R117, R40.reuse, R111, !P4 ;  /* 0x0000006f28757207 */ /* 0x040fe20006000000 */
[----:B------:R-:W-:Y:S01]  /*35b0*/  IMAD R163, R163, UR4, RZ ;  /* 0x00000004a3a37c24 */ /* 0x000fe2000f8e02ff */
[C---:B------:R-:W-:Y:S01]  /*35c0*/  SEL R111, R40.reuse, R149, !P4 ;  /* 0x00000095286f7207 */ /* 0x040fe20006000000 */
[----:B------:R-:W-:Y:S01]  /*35d0*/  @!P0 IMAD.MOV R183, RZ, RZ, -R183 ;  /* 0x000000ffffb78224 */ /* 0x000fe200078e0ab7 */
[----:B------:R-:W-:Y:S01]  /*35e0*/  SEL R159, R40, R4, !P4 ;  /* 0x00000004289f7207 */ /* 0x000fe20006000000 */
[----:B------:R-:W-:Y:S01]  /*35f0*/  IMAD R117, R117, UR4, RZ ;  /* 0x0000000475757c24 */ /* 0x000fe2000f8e02ff */
[----:B------:R-:W-:Y:S01]  /*3600*/  SHF.L.U64.HI R149, R0, 0x1, R191 ;  /* 0x0000000100957819 */ /* 0x000fe200000102bf */
[----:B------:R-:W-:Y:S01]  /*3610*/  IMAD R111, R111, UR4, RZ ;  /* 0x000000046f6f7c24 */ /* 0x000fe2000f8e02ff */
[C---:B------:R-:W-:Y:S01]  /*3620*/  SEL R155, R40.reuse, R3, !P4 ;  /* 0x00000003289b7207 */ /* 0x040fe20006000000 */
[----:B------:R-:W-:Y:S01]  /*3630*/  IMAD R159, R159, UR4, RZ ;  /* 0x000000049f9f7c24 */ /* 0x000fe2000f8e02ff */
[C---:B------:R-:W-:Y:S01]  /*3640*/  SEL R151, R40.reuse, R5, !P4 ;  /* 0x0000000528977207 */ /* 0x040fe20006000000 */
[----:B------:R-:W-:Y:S01]  /*3650*/  @!P5 IMAD.MOV R181, RZ, RZ, -R181 ;  /* 0x000000ffffb5d224 */ /* 0x000fe200078e0ab5 */
[C---:B------:R-:W-:Y:S01]  /*3660*/  SEL R145, R40.reuse, R6, !P4 ;  /* 0x0000000628917207 */ /* 0x040fe20006000000 */
[----:B------:R-:W-:Y:S01]  /*3670*/  IMAD R155, R155, UR4, RZ ;  /* 0x000000049b9b7c24 */ /* 0x000fe2000f8e02ff */
[C---:B------:R-:W-:Y:S01]  /*3680*/  SEL R139, R40.reuse, R7, !P4 ;  /* 0x00000007288b7207 */ /* 0x040fe20006000000 */
[----:B------:R-:W-:Y:S01]  /*3690*/  IMAD.WIDE R6, R163, 0x2, R148 ;  /* 0x00000002a3067825 */ /* 0x000fe200078e0294 */
[----:B------:R-:W-:-:S02]  /*36a0*/  SEL R137, R40, R9, !P4 ;  /* 0x0000000928897207 */ /* 0x000fc40006000000 */
[C---:B------:R-:W-:Y:S01]  /*36b0*/  SEL R135, R40.reuse, R10, !P4 ;  /* 0x0000000a28877207 */ /* 0x040fe20006000000 */
[----:B------:R-:W-:Y:S01]  /*36c0*/  IMAD R151, R151, UR4, RZ ;  /* 0x0000000497977c24 */ /* 0x000fe2000f8e02ff */
[----:B------:R0:W-:Y:S01]  /*36d0*/  STL.64 [R1+0x150], R6 ;  /* 0x0001500601007387 */ /* 0x0001e20000100a00 */
[--C-:B------:R-:W-:Y:S01]  /*36e0*/  IMAD.WIDE R2, R159, 0x2, R148.reuse ;  /* 0x000000029f027825 */ /* 0x100fe200078e0294 */
[C---:B------:R-:W-:Y:S02]  /*36f0*/  SEL R133, R40.reuse, R11, !P4 ;  /* 0x0000000b28857207 */ /* 0x040fe40006000000 */
[C---:B------:R-:W-:Y:S01]  /*3700*/  SEL R131, R40.reuse, R12, !P4 ;  /* 0x0000000c28837207 */ /* 0x040fe20006000000 */
[--C-:B------:R-:W-:Y:S01]  /*3710*/  IMAD.WIDE R4, R155, 0x2, R148.reuse ;  /* 0x000000029b047825 */ /* 0x100fe200078e0294 */
[----:B------:R1:W-:Y:S01]  /*3720*/  STL.64 [R1+0x140], R2 ;  /* 0x0001400201007387 */ /* 0x0003e20000100a00 */
[C---:B------:R-:W-:Y:S02]  /*3730*/  SEL R129, R40.reuse, R13, !P4 ;  /* 0x0000000d28817207 */ /* 0x040fe40006000000 */
[----:B------:R-:W-:Y:S01]  /*3740*/  IMAD R145, R145, UR4, RZ ;  /* 0x0000000491917c24 */ /* 0x000fe2000f8e02ff */
[----:B------:R2:W-:Y:S01]  /*3750*/  STL.64 [R1+0x130], R4 ;  /* 0x0001300401007387 */ /* 0x0005e20000100a00 */
[----:B------:R-:W-:Y:S01]  /*3760*/  IMAD R139, R139, UR4, RZ ;  /* 0x000000048b8b7c24 */ /* 0x000fe2000f8e02ff */
[C---:B------:R-:W-:Y:S01]  /*3770*/  SEL R127, R40.reuse, R14, !P4 ;  /* 0x0000000e287f7207 */ /* 0x040fe20006000000 */
[----:B0-----:R-:W-:Y:S01]  /*3780*/  IMAD.WIDE R6, R151, 0x2, R148 ;  /* 0x0000000297067825 */ /* 0x001fe200078e0294 */
[----:B------:R-:W-:-:S02]  /*3790*/  SEL R143, R40, R15, !P4 ;  /* 0x0000000f288f7207 */ /* 0x000fc40006000000 */
[C---:B------:R-:W-:Y:S01]  /*37a0*/  SEL R125, R40.reuse, R49, !P4 ;  /* 0x00000031287d7207 */ /* 0x040fe20006000000 */
[----:B------:R-:W-:Y:S01]  /*37b0*/  IMAD R137, R137, UR4, RZ ;  /* 0x0000000489897c24 */ /* 0x000fe2000f8e02ff */
[----:B------:R0:W-:Y:S01]  /*37c0*/  STL.64 [R1+0x120], R6 ;  /* 0x0001200601007387 */ /* 0x0001e20000100a00 */
[--C-:B-1----:R-:W-:Y:S01]  /*37d0*/  IMAD.WIDE R2, R145, 0x2, R148.reuse ;  /* 0x0000000291027825 */ /* 0x102fe200078e0294 */
[C---:B------:R-:W-:Y:S02]  /*37e0*/  SEL R123, R40.reuse, R51, !P4 ;  /* 0x00000033287b7207 */ /* 0x040fe40006000000 */
[C---:B------:R-:W-:Y:S01]  /*37f0*/  SEL R121, R40.reuse, R53, !P4 ;  /* 0x0000003528797207 */ /* 0x040fe20006000000 */
[--C-:B--2---:R-:W-:Y:S01]  /*3800*/  IMAD.WIDE R4, R139, 0x2, R148.reuse ;  /* 0x000000028b047825 */ /* 0x104fe200078e0294 */
        /* <DEDUP_REMOVED lines=13> */
[----:B------:R-:W-:Y:S01]  /*38e0*/  SEL R113, R40, R147, !P4 ;  /* 0x0000009328717207 */ /* 0x000fe20006000000 */
[----:B--2---:R-:W-:Y:S01]  /*38f0*/  IMAD.WIDE R4, R133, 0x2, R148 ;  /* 0x0000000285047825 */ /* 0x004fe200078e0294 */
[----:B------:R1:W-:Y:S01]  /*3900*/  STL.64 [R1+0xe0], R2 ;  /* 0x0000e00201007387 */ /* 0x0003e20000100a00 */
[----:B------:R-:W-:Y:S02]  /*3910*/  SHF.L.U64.HI R147, R8, 0x1, R189 ;  /* 0x0000000108937819 */ /* 0x000fe400000102bd */
        /* <DEDUP_REMOVED lines=9> */
[----:B------:R-:W-:Y:S01]  /*39b0*/  IMAD R125, R125, UR4, RZ ;  /* 0x000000047d7d7c24 */ /* 0x000fe2000f8e02ff */
[C---:B------:R-:W-:Y:S01]  /*39c0*/  SEL R57, R40.reuse, R17, !P4 ;  /* 0x0000001128397207 */ /* 0x040fe20006000000 */
[----:B------:R-:W-:Y:S01]  /*39d0*/  IMAD R123, R123, UR4, RZ ;  /* 0x000000047b7b7c24 */ /* 0x000fe2000f8e02ff */
[C---:B------:R-:W-:Y:S01]  /*39e0*/  SEL R63, R40.reuse, R20, !P4 ;  /* 0x00000014283f7207 */ /* 0x040fe20006000000 */
[--C-:B-1----:R-:W-:Y:S01]  /*39f0*/  IMAD.WIDE R2, R129, 0x2, R148.reuse ;  /* 0x0000000281027825 */ /* 0x102fe200078e0294 */
[C---:B------:R-:W-:Y:S02]  /*3a00*/  SEL R65, R40.reuse, R21, !P4 ;  /* 0x0000001528417207 */ /* 0x040fe40006000000 */
[C---:B------:R-:W-:Y:S01]  /*3a10*/  SEL R67, R40.reuse, R22, !P4 ;  /* 0x0000001628437207 */ /* 0x040fe20006000000 */
[----:B------:R-:W-:Y:S01]  /*3a20*/  IMAD R121, R121, UR4, RZ ;  /* 0x0000000479797c24 */ /* 0x000fe2000f8e02ff */
[----:B------:R-:W-:Y:S01]  /*3a30*/  STL.64 [R1+0xb0], R2 ;  /* 0x0000b00201007387 */ /* 0x000fe20000100a00 */
[----:B--2---:R-:W-:Y:S01]  /*3a40*/  IMAD.WIDE R4, R127, 0x2, R148 ;  /* 0x000000027f047825 */ /* 0x004fe200078e0294 */
[----:B------:R-:W-:-:S02]  /*3a50*/  SEL R69, R40, R23, !P4 ;  /* 0x0000001728457207 */ /* 0x000fc40006000000 */
[C---:B------:R-:W-:Y:S01]  /*3a60*/  SEL R71, R40.reuse, R24, !P4 ;  /* 0x0000001828477207 */ /* 0x040fe20006000000 */
[--C-:B0-----:R-:W-:Y:S01]  /*3a70*/  IMAD.WIDE R6, R143, 0x2, R148.reuse ;  /* 0x000000028f067825 */ /* 0x101fe200078e0294 */
[----:B------:R-:W-:Y:S01]  /*3a80*/  STL.64 [R1+0xa0], R4 ;  /* 0x0000a00401007387 */ /* 0x000fe20000100a00 */
[C---:B------:R-:W-:Y:S02]  /*3a90*/  SEL R73, R40.reuse, R25, !P4 ;  /* 0x0000001928497207 */ /* 0x040fe40006000000 */
[--C-:B------:R-:W-:Y:S01]  /*3aa0*/  IMAD.WIDE R160, R125, 0x2, R148.reuse ;  /* 0x000000027da07825 */ /* 0x100fe200078e0294 */
[----:B------:R-:W-:Y:S01]  /*3ab0*/  STL.64 [R1+0x90], R6 ;  /* 0x0000900601007387 */ /* 0x000fe20000100a00 */
[C---:B------:R-:W-:Y:S02]  /*3ac0*/  SEL R75, R40.reuse, R26, !P4 ;  /* 0x0000001a284b7207 */ /* 0x040fe40006000000 */
[----:B------:R-:W-:Y:S01]  /*3ad0*/  IMAD.WIDE R156, R123, 0x2, R148 ;  /* 0x000000027b9c7825 */ /* 0x000fe200078e0294 */
[----:B------:R0:W-:Y:S01]  /*3ae0*/  STL.64 [R1+0x88], R160 ;  /* 0x000088a001007387 */ /* 0x0001e20000100a00 */
[----:B------:R-:W-:-:S02]  /*3af0*/  SEL R77, R40, R27, !P4 ;  /* 0x0000001b284d7207 */ /* 0x000fc40006000000 */
[----:B------:R-:W-:Y:S01]  /*3b00*/  IMAD R119, R119, UR4, RZ ;  /* 0x0000000477777c24 */ /* 0x000fe2000f8e02ff */
[----:B------:R1:W-:Y:S01]  /*3b10*/  STL.64 [R1+0x78], R156 ;  /* 0x0000789c01007387 */ /* 0x0003e20000100a00 */
[--C-:B------:R-:W-:Y:S01]  /*3b20*/  IMAD.WIDE R152, R121, 0x2, R148.reuse ;  /* 0x0000000279987825 */ /* 0x100fe200078e0294 */
[C---:B------:R-:W-:Y:S02]  /*3b30*/  SEL R79, R40.reuse, R28, !P4 ;  /* 0x0000001c284f7207 */ /* 0x040fe40006000000 */
[C---:B------:R-:W-:Y:S01]  /*3b40*/  SEL R83, R40.reuse, R30, !P4 ;  /* 0x0000001e28537207 */ /* 0x040fe20006000000 */
[----:B------:R-:W-:Y:S01]  /*3b50*/  IMAD R115, R115, UR4, RZ ;  /* 0x0000000473737c24 */ /* 0x000fe2000f8e02ff */
[----:B------:R2:W-:Y:S01]  /*3b60*/  STL.64 [R1+0x68], R152 ;  /* 0x0000689801007387 */ /* 0x0005e20000100a00 */
[----:B------:R-:W-:Y:S01]  /*3b70*/  IMAD R113, R113, UR4, RZ ;  /* 0x0000000471717c24 */ /* 0x000fe2000f8e02ff */
[C---:B------:R-:W-:Y:S01]  /*3b80*/  SEL R85, R40.reuse, R31, !P4 ;  /* 0x0000001f28557207 */ /* 0x040fe20006000000 */
[----:B0-----:R-:W-:Y:S01]  /*3b90*/  IMAD.WIDE R160, R119, 0x2, R148 ;  /* 0x0000000277a07825 */ /* 0x001fe200078e0294 */
[----:B------:R-:W-:-:S02]  /*3ba0*/  SEL R89, R40, R33, !P4 ;  /* 0x0000002128597207 */ /* 0x000fc40006000000 */
[C---:B------:R-:W-:Y:S01]  /*3bb0*/  SEL R91, R40.reuse, R34, !P4 ;  /* 0x00000022285b7207 */ /* 0x040fe20006000000 */
[--C-:B-1----:R-:W-:Y:S01]  /*3bc0*/  IMAD.WIDE R156, R117, 0x2, R148.reuse ;  /* 0x00000002759c7825 */ /* 0x102fe200078e0294 */
[----:B------:R0:W-:Y:S01]  /*3bd0*/  STL.64 [R1+0x58], R160 ;  /* 0x000058a001007387 */ /* 0x0001e20000100a00 */
[C---:B------:R-:W-:Y:S02]  /*3be0*/  SEL R93, R40.reuse, R35, !P4 ;  /* 0x00000023285d7207 */ /* 0x040fe40006000000 */
[----:B------:R-:W-:Y:S01]  /*3bf0*/  IMAD R109, R109, UR4, RZ ;  /* 0x000000046d6d7c24 */ /* 0x000fe2000f8e02ff */
[----:B------:R1:W-:Y:S01]  /*3c00*/  STL.64 [R1+0x48], R156 ;  /* 0x0000489c01007387 */ /* 0x0003e20000100a00 */
[----:B--2---:R-:W-:Y:S01]  /*3c10*/  IMAD.WIDE R152, R115, 0x2, R148 ;  /* 0x0000000273987825 */ /* 0x004fe200078e0294 */
[C---:B------:R-:W-:Y:S02]  /*3c20*/  SEL R95, R40.reuse, R36, !P4 ;  /* 0x00000024285f7207 */ /* 0x040fe40006000000 */
[----:B------:R-:W-:Y:S01]  /*3c30*/  SEL R97, R40, R37, !P4 ;  /* 0x0000002528617207 */ /* 0x000fe20006000000 */
[----:B------:R-:W-:Y:S01]  /*3c40*/  IMAD.SHL.U32 R146, R8, 0x2, RZ ;  /* 0x0000000208927824 */ /* 0x000fe200078e00ff */
[----:B------:R2:W-:Y:S01]  /*3c50*/  STL.64 [R1+0x38], R152 ;  /* 0x0000389801007387 */ /* 0x0005e20000100a00 */
[----:B------:R-:W-:Y:S01]  /*3c60*/  IMAD.MOV.U32 R177, RZ, RZ, R55 ;  /* 0x000000ffffb17224 */ /* 0x000fe200078e0037 */
[C---:B------:R-:W-:Y:S01]  /*3c70*/  SEL R55, R40.reuse, R16, !P4 ;  /* 0x0000001028377207 */ /* 0x040fe20006000000 */
[----:B0-----:R-:W-:Y:S01]  /*3c80*/  IMAD.WIDE R160, R113, 0x2, R148 ;  /* 0x0000000271a07825 */ /* 0x001fe200078e0294 */
[----:B------:R-:W-:-:S02]  /*3c90*/  SEL R99, R40, R38, !P4 ;  /* 0x0000002628637207 */ /* 0x000fc40006000000 */
[C---:B------:R-:W-:Y:S01]  /*3ca0*/  SEL R101, R40.reuse, R39, !P4 ;  /* 0x0000002728657207 */ /* 0x040fe20006000000 */
[----:B-1----:R-:W-:Y:S01]  /*3cb0*/  IMAD.WIDE R156, R111, 0x2, R148 ;  /* 0x000000026f9c7825 */ /* 0x002fe200078e0294 */
[----:B------:R-:W-:Y:S01]  /*3cc0*/  STL.64 [R1+0x28], R160 ;  /* 0x000028a001007387 */ /* 0x000fe20000100a00 */
[C---:B------:R-:W-:Y:S02]  /*3cd0*/  SEL R103, R40.reuse, R45, !P4 ;  /* 0x0000002d28677207 */ /* 0x040fe40006000000 */
[----:B------:R-:W-:Y:S01]  /*3ce0*/  IMAD.WIDE R182, R163, 0x2, R146 ;  /* 0x00000002a3b67825 */ /* 0x000fe200078e0292 */
[----:B------:R-:W-:Y:S01]  /*3cf0*/  STL.64 [R1+0x18], R156 ;  /* 0x0000189c01007387 */ /* 0x000fe20000100a00 */
[C---:B------:R-:W-:Y:S02]  /*3d00*/  SEL R105, R40.reuse, R47, !P4 ;  /* 0x0000002f28697207 */ /* 0x040fe40006000000 */
[----:B--2---:R-:W-:Y:S01]  /*3d10*/  IMAD.WIDE R152, R109, 0x2, R148 ;  /* 0x000000026d987825 */ /* 0x004fe200078e0294 */
[----:B------:R-:W-:-:S02]  /*3d20*/  SEL R241, R40, R165, !P4 ;  /* 0x000000a528f17207 */ /* 0x000fc40006000000 */
[C---:B------:R-:W-:Y:S01]  /*3d30*/  SEL R236, R40.reuse, R167, !P4 ;  /* 0x000000a728ec7207 */ /* 0x040fe20006000000 */
[--C-:B------:R-:W-:Y:S01]  /*3d40*/  IMAD.WIDE R180, R159, 0x2, R146.reuse ;  /* 0x000000029fb47825 */ /* 0x100fe200078e0292 */
[----:B------:R-:W-:Y:S01]  /*3d50*/  STL.64 [R1+0x8], R152 ;  /* 0x0000089801007387 */ /* 0x000fe20000100a00 */
[C---:B------:R-:W-:Y:S02]  /*3d60*/  SEL R232, R40.reuse, R169, !P4 ;  /* 0x000000a928e87207 */ /* 0x040fe40006000000 */
[----:B------:R-:W-:Y:S01]  /*3d70*/  IMAD.WIDE R178, R155, 0x2, R146 ;  /* 0x000000029bb27825 */ /* 0x000fe200078e0292 */
[----:B------:R0:W-:Y:S01]  /*3d80*/  STL.64 [R1+0x148], R182 ;  /* 0x000148b601007387 */ /* 0x0001e20000100a00 */
[----:B------:R-:W-:Y:S02]  /*3d90*/  SEL R228, R40, R171, !P4 ;  /* 0x000000ab28e47207 */ /* 0x000fe40006000000 */
[----:B------:R-:W-:Y:S01]  /*3da0*/  @!P2 IMAD.MOV R177, RZ, RZ, -R177 ;  /* 0x000000ffffb1a224 */ /* 0x000fe200078e0ab1 */
[----:B------:R1:W-:Y:S01]  /*3db0*/  STL.64 [R1+0x138], R180 ;  /* 0x000138b401007387 */ /* 0x0003e20000100a00 */
[----:B------:R-:W-:Y:S01]  /*3dc0*/  ISETP.GE.AND P2, PT, R70, RZ, PT ;  /* 0x000000ff4600720c */ /* 0x000fe20003f46270 */
[----:B------:R-:W-:Y:S01]  /*3dd0*/  IMAD.MOV.U32 R41, RZ, RZ, R59 ;  /* 0x000000ffff297224 */ /* 0x000fe200078e003b */
[C---:B------:R-:W-:Y:S01]  /*3de0*/  SEL R59, R40.reuse, R18, !P4 ;  /* 0x00000012283b7207 */ /* 0x040fe20006000000 */
[----:B------:R2:W-:Y:S01]  /*3df0*/  STL.64 [R1+0x128], R178 ;  /* 0x000128b201007387 */ /* 0x0005e20000100a00 */
[----:B------:R-:W-:Y:S01]  /*3e00*/  IMAD.MOV.U32 R43, RZ, RZ, R81 ;  /* 0x000000ffff2b7224 */ /* 0x000fe200078e0051 */
[C---:B------:R-:W-:Y:S01]  /*3e10*/  SEL R81, R40.reuse, R29, !P4 ;  /* 0x0000001d28517207 */ /* 0x040fe20006000000 */
[----:B------:R-:W-:Y:S01]  /*3e20*/  IMAD.MOV.U32 R185, RZ, RZ, R87 ;  /* 0x000000ffffb97224 */ /* 0x000fe200078e0057 */
[C---:B------:R-:W-:Y:S01]  /*3e30*/  SEL R87, R40.reuse, R32, !P4 ;  /* 0x0000002028577207 */ /* 0x040fe20006000000 */
[----:B0-----:R-:W-:Y:S01]  /*3e40*/  IMAD.WIDE R182, R151, 0x2, R146 ;  /* 0x0000000297b67825 */ /* 0x001fe200078e0292 */
[----:B------:R-:W-:-:S02]  /*3e50*/  SEL R224, R40, R173, !P4 ;  /* 0x000000ad28e07207 */ /* 0x000fc40006000000 */
[C---:B------:R-:W-:Y:S01]  /*3e60*/  SEL R220, R40.reuse, R175, !P4 ;  /* 0x000000af28dc7207 */ /* 0x040fe20006000000 */
[--C-:B-1----:R-:W-:Y:S01]  /*3e70*/  IMAD.WIDE R180, R145, 0x2, R146.reuse ;  /* 0x0000000291b47825 */ /* 0x102fe200078e0292 */
[----:B------:R-:W-:Y:S01]  /*3e80*/  STL.64 [R1+0x118], R182 ;  /* 0x000118b601007387 */ /* 0x000fe20000100a00 */
[----:B------:R-:W-:Y:S02]  /*3e90*/  SEL R174, R40, R177, !P4 ;  /* 0x000000b128ae7207 */ /* 0x000fe40006000000 */
[--C-:B--2---:R-:W-:Y:S01]  /*3ea0*/  IMAD.WIDE R178, R139, 0x2, R146.reuse ;  /* 0x000000028bb27825 */ /* 0x104fe200078e0292 */
[----:B------:R-:W-:Y:S03]  /*3eb0*/  STL.64 [R1+0x108], R180 ;  /* 0x000108b401007387 */ /* 0x000fe60000100a00 */
[--C-:B------:R-:W-:Y:S01]  /*3ec0*/  IMAD.WIDE R138, R137, 0x2, R146.reuse ;  /* 0x00000002898a7825 */ /* 0x100fe200078e0292 */
[----:B------:R-:W-:Y:S03]  /*3ed0*/  STL.64 [R1+0xf8], R178 ;  /* 0x0000f8b201007387 */ /* 0x000fe60000100a00 */
[--C-:B------:R-:W-:Y:S01]  /*3ee0*/  IMAD.WIDE R136, R135, 0x2, R146.reuse ;  /* 0x0000000287887825 */ /* 0x100fe200078e0292 */
[----:B------:R-:W-:Y:S03]  /*3ef0*/  STL.64 [R1+0xe8], R138 ;  /* 0x0000e88a01007387 */ /* 0x000fe60000100a00 */
[--C-:B------:R-:W-:Y:S01]  /*3f00*/  IMAD.WIDE R134, R133, 0x2, R146.reuse ;  /* 0x0000000285867825 */ /* 0x100fe200078e0292 */
[----:B------:R0:W-:Y:S03]  /*3f10*/  STL.64 [R1+0xd8], R136 ;  /* 0x0000d88801007387 */ /* 0x0001e60000100a00 */
[--C-:B------:R-:W-:Y:S01]  /*3f20*/  IMAD.WIDE R132, R131, 0x2, R146.reuse ;  /* 0x0000000283847825 */ /* 0x100fe200078e0292 */
[----:B------:R-:W-:Y:S03]  /*3f30*/  STL.64 [R1+0xc8], R134 ;  /* 0x0000c88601007387 */ /* 0x000fe60000100a00 */
[--C-:B------:R-:W-:Y:S01]  /*3f40*/  IMAD.WIDE R130, R129, 0x2, R146.reuse ;  /* 0x0000000281827825 */ /* 0x100fe200078e0292 */
[----:B------:R-:W-:Y:S03]  /*3f50*/  STL.64 [R1+0xb8], R132 ;  /* 0x0000b88401007387 */ /* 0x000fe60000100a00 */
[----:B------:R-:W-:Y:S01]  /*3f60*/  IMAD.WIDE R128, R127, 0x2, R146 ;  /* 0x000000027f807825 */ /* 0x000fe200078e0292 */
[----:B------:R-:W-:Y:S01]  /*3f70*/  STL.64 [R1+0xa8], R130 ;  /* 0x0000a88201007387 */ /* 0x000fe20000100a00 */
[----:B0-----:R-:W-:-:S02]  /*3f80*/  LOP3.LUT R136, R141, 0x30, RZ, 0xfc, !PT ;  /* 0x000000308d887812 */ /* 0x001fc400078efcff */
[----:B------:R-:W-:Y:S01]  /*3f90*/  IMAD.MOV.U32 R187, RZ, RZ, R61 ;  /* 0x000000ffffbb7224 */ /* 0x000fe200078e003d */
[----:B------:R0:W-:Y:S01]  /*3fa0*/  STL.64 [R1+0x98], R128 ;  /* 0x0000988001007387 */ /* 0x0001e20000100a00 */
[----:B------:R-:W-:Y:S01]  /*3fb0*/  @!P2 IMAD.MOV R41, RZ, RZ, -R41 ;  /* 0x000000ffff29a224 */ /* 0x000fe200078e0a29 */
[C---:B------:R-:W-:Y:S01]  /*3fc0*/  SEL R61, R40.reuse, R19, !P4 ;  /* 0x00000013283d7207 */ /* 0x040fe20006000000 */
[----:B------:R-:W-:Y:S01]  /*3fd0*/  @!P1 IMAD.MOV R43, RZ, RZ, -R43 ;  /* 0x000000ffff2b9224 */ /* 0x000fe200078e0a2b */
[----:B------:R-:W-:Y:S01]  /*3fe0*/  LOP3.LUT R127, R141, 0x8, RZ, 0xfc, !PT ;  /* 0x000000088d7f7812 */ /* 0x000fe200078efcff */
[----:B------:R-:W-:Y:S01]  /*3ff0*/  @!P3 IMAD.MOV R185, RZ, RZ, -R185 ;  /* 0x000000ffffb9b224 */ /* 0x000fe200078e0ab9 */
[C---:B------:R-:W-:Y:S01]  /*4000*/  SEL R166, R40.reuse, R41, !P4 ;  /* 0x0000002928a67207 */ /* 0x040fe20006000000 */
[----:B------:R-:W-:Y:S01]  /*4010*/  IMAD R107, R107, UR5, RZ ;  /* 0x000000056b6b7c24 */ /* 0x000fe2000f8e02ff */
[C---:B------:R-:W-:Y:S01]  /*4020*/  SEL R162, R40.reuse, R43, !P4 ;  /* 0x0000002b28a27207 */ /* 0x040fe20006000000 */
[----:B------:R-:W-:Y:S01]  /*4030*/  @!P6 IMAD.MOV R187, RZ, RZ, -R187 ;  /* 0x000000ffffbbe224 */ /* 0x000fe200078e0abb */
[C---:B------:R-:W-:Y:S01]  /*4040*/  SEL R150, R40.reuse, R185, !P4 ;  /* 0x000000b928967207 */ /* 0x040fe20006000000 */
[----:B------:R-:W-:Y:S01]  /*4050*/  IMAD R55, R55, UR4, RZ ;  /* 0x0000000437377c24 */ /* 0x000fe2000f8e02ff */
[----:B------:R-:W-:Y:S01]  /*4060*/  LEA R106, P0, R107, UR6, 0x1 ;  /* 0x000000066b6a7c11 */ /* 0x000fe2000f8008ff */
[--C-:B0-----:R-:W-:Y:S01]  /*4070*/  IMAD.WIDE R128, R125, 0x2, R146.reuse ;  /* 0x000000027d807825 */ /* 0x101fe200078e0292 */
[----:B------:R-:W-:Y:S01]  /*4080*/  SEL R40, R40, R187, !P4 ;  /* 0x000000bb28287207 */ /* 0x000fe20006000000 */
[----:B------:R-:W-:Y:S01]  /*4090*/  ULDC UR6, c[0x0][0x238] ;  /* 0x00008e0000067ab9 */ /* 0x000fe20000000800 */
[----:B------:R-:W-:Y:S01]  /*40a0*/  LOP3.LUT R130, R141, 0x20, RZ, 0xfc, !PT ;  /* 0x000000208d827812 */ /* 0x000fe200078efcff */
[----:B------:R-:W-:Y:S01]  /*40b0*/  IMAD.WIDE R124, R123, 0x2, R146 ;  /* 0x000000027b7c7825 */ /* 0x000fe200078e0292 */
[----:B------:R0:W-:Y:S01]  /*40c0*/  STL.64 [R1+0x80], R128 ;  /* 0x0000808001007387 */ /* 0x0001e20000100a00 */
[----:B------:R-:W-:-:S02]  /*40d0*/  LOP3.LUT R131, R141, 0x28, RZ, 0xfc, !PT ;  /* 0x000000288d837812 */ /* 0x000fc400078efcff */
[----:B------:R-:W-:Y:S01]  /*40e0*/  CS2R R132, SRZ ;  /* 0x0000000000847805 */ /* 0x000fe2000001ff00 */
[--C-:B------:R-:W-:Y:S01]  /*40f0*/  IMAD.WIDE R122, R121, 0x2, R146.reuse ;  /* 0x00000002797a7825 */ /* 0x100fe200078e0292 */
[----:B------:R1:W-:Y:S01]  /*4100*/  STL.64 [R1+0x70], R124 ;  /* 0x0000707c01007387 */ /* 0x0003e20000100a00 */
[----:B------:R-:W-:Y:S02]  /*4110*/  LEA.HI.X.SX32 R107, R107, UR7, 0x1, P0 ;  /* 0x000000076b6b7c11 */ /* 0x000fe400080f0eff */
[----:B------:R-:W-:Y:S01]  /*4120*/  CS2R R134, SRZ ;  /* 0x0000000000867805 */ /* 0x000fe2000001ff00 */
[--C-:B------:R-:W-:Y:S01]  /*4130*/  IMAD.WIDE R120, R119, 0x2, R146.reuse ;  /* 0x0000000277787825 */ /* 0x100fe200078e0292 */
[----:B------:R2:W-:Y:S03]  /*4140*/  STL.64 [R1+0x60], R122 ;  /* 0x0000607a01007387 */ /* 0x0005e60000100a00 */
[----:B------:R-:W-:Y:S01]  /*4150*/  IMAD.WIDE R118, R117, 0x2, R146 ;  /* 0x0000000275767825 */ /* 0x000fe200078e0292 */
[----:B------:R3:W-:Y:S01]  /*4160*/  STL.64 [R1+0x50], R120 ;  /* 0x0000507801007387 */ /* 0x0007e20000100a00 */
[----:B0-----:R-:W-:-:S02]  /*4170*/  LOP3.LUT R128, R141, 0x10, RZ, 0xfc, !PT ;  /* 0x000000108d807812 */ /* 0x001fc400078efcff */
[--C-:B------:R-:W-:Y:S01]  /*4180*/  IMAD.WIDE R116, R115, 0x2, R146.reuse ;  /* 0x0000000273747825 */ /* 0x100fe200078e0292 */
[C---:B-1----:R-:W-:Y:S01]  /*4190*/  LEA.HI R124, R108.reuse, 0x78, RZ, 0x1c ;  /* 0x000000786c7c7811 */ /* 0x042fe200078fe0ff */
[----:B------:R-:W-:Y:S01]  /*41a0*/  STL.64 [R1+0x40], R118 ;  /* 0x0000407601007387 */ /* 0x000fe20000100a00 */
[C---:B------:R-:W-:Y:S01]  /*41b0*/  LOP3.LUT R129, R141.reuse, 0x18, RZ, 0xfc, !PT ;  /* 0x000000188d817812 */ /* 0x040fe200078efcff */
[----:B------:R-:W-:Y:S01]  /*41c0*/  IMAD.SHL.U32 R125, R108, 0x20, RZ ;  /* 0x000000206c7d7824 */ /* 0x000fe200078e00ff */
[----:B------:R-:W-:Y:S01]  /*41d0*/  LOP3.LUT R108, R141, 0xe8, RZ, 0xfc, !PT ;  /* 0x000000e88d6c7812 */ /* 0x000fe200078efcff */
[--C-:B------:R-:W-:Y:S01]  /*41e0*/  IMAD.WIDE R114, R113, 0x2, R146.reuse ;  /* 0x0000000271727825 */ /* 0x100fe200078e0292 */
[----:B------:R-:W-:Y:S01]  /*41f0*/  STL.64 [R1+0x30], R116 ;  /* 0x0000307401007387 */ /* 0x000fe20000100a00 */
[----:B--2---:R-:W-:Y:S02]  /*4200*/  LOP3.LUT R122, R141, 0x68, RZ, 0xfc, !PT ;  /* 0x000000688d7a7812 */ /* 0x004fe400078efcff */
[----:B------:R-:W-:Y:S01]  /*4210*/  IMAD.WIDE R112, R111, 0x2, R146 ;  /* 0x000000026f707825 */ /* 0x000fe200078e0292 */
[----:B------:R0:W-:Y:S01]  /*4220*/  STL.64 [R1+0x20], R114 ;  /* 0x0000207201007387 */ /* 0x0001e20000100a00 */
[----:B---3--:R-:W-:-:S02]  /*4230*/  LOP3.LUT R120, R141, 0x80, RZ, 0xfc, !PT ;  /* 0x000000808d787812 */ /* 0x008fc400078efcff */
[----:B------:R-:W-:Y:S01]  /*4240*/  IMAD.WIDE R110, R109, 0x2, R146 ;  /* 0x000000026d6e7825 */ /* 0x000fe200078e0292 */
[----:B------:R1:W-:Y:S01]  /*4250*/  STL.64 [R1+0x10], R112 ;  /* 0x0000107001007387 */ /* 0x0003e20000100a00 */
[----:B------:R-:W-:Y:S02]  /*4260*/  LOP3.LUT R109, R141, 0xe0, RZ, 0xfc, !PT ;  /* 0x000000e08d6d7812 */ /* 0x000fe400078efcff */
[----:B------:R-:W-:Y:S01]  /*4270*/  IMAD R124, R124, UR6, RZ ;  /* 0x000000067c7c7c24 */ /* 0x000fe2000f8e02ff */
[----:B------:R-:W-:Y:S01]  /*4280*/  LOP3.LUT R124, R125, 0x60, RZ, 0xc0, !PT ;  /* 0x000000607d7c7812 */ /* 0x000fe200078ec0ff */
[----:B------:R-:W-:Y:S01]  /*4290*/  IMAD R57, R57, UR4, RZ ;  /* 0x0000000439397c24 */ /* 0x000fe2000f8e02ff */
[----:B------:R2:W-:Y:S01]  /*42a0*/  STL.64 [R1], R110 ;  /* 0x0000006e01007387 */ /* 0x0005e20000100a00 */
[----:B------:R-:W-:Y:S01]  /*42b0*/  IMAD R59, R59, UR4, RZ ;  /* 0x000000043b3b7c24 */ /* 0x000fe2000f8e02ff */
[----:B0-----:R-:W-:Y:S01]  /*42c0*/  LOP3.LUT R114, R141, 0xb0, RZ, 0xfc, !PT ;  /* 0x000000b08d727812 */ /* 0x001fe200078efcff */
[----:B------:R-:W-:Y:S01]  /*42d0*/  IMAD R61, R61, UR4, RZ ;  /* 0x000000043d3d7c24 */ /* 0x000fe2000f8e02ff */
[----:B------:R0:W-:Y:S01]  /*42e0*/  STL [R1+0x15c], R124 ;  /* 0x00015c7c01007387 */ /* 0x0001e20000100800 */
[----:B------:R-:W-:Y:S01]  /*42f0*/  IMAD R63, R63, UR4, RZ ;  /* 0x000000043f3f7c24 */ /* 0x000fe2000f8e02ff */
[----:B-1----:R-:W-:Y:S01]  /*4300*/  LOP3.LUT R112, R141, 0xc8, RZ, 0xfc, !PT ;  /* 0x000000c88d707812 */ /* 0x002fe200078efcff */
[----:B------:R-:W-:Y:S01]  /*4310*/  IMAD R65, R65, UR4, RZ ;  /* 0x0000000441417c24 */ /* 0x000fe2000f8e02ff */
[----:B------:R-:W-:Y:S01]  /*4320*/  LOP3.LUT R113, R141, 0xc0, RZ, 0xfc, !PT ;  /* 0x000000c08d717812 */ /* 0x000fe200078efcff */
[----:B------:R-:W-:Y:S01]  /*4330*/  IMAD R67, R67, UR4, RZ ;  /* 0x0000000443437c24 */ /* 0x000fe2000f8e02ff */
[----:B------:R-:W-:Y:S01]  /*4340*/  LOP3.LUT R115, R141, 0xa8, RZ, 0xfc, !PT ;  /* 0x000000a88d737812 */ /* 0x000fe200078efcff */
[----:B------:R-:W-:Y:S01]  /*4350*/  IMAD R69, R69, UR4, RZ ;  /* 0x0000000445457c24 */ /* 0x000fe2000f8e02ff */
[----:B--2---:R-:W-:Y:S01]  /*4360*/  LOP3.LUT R110, R141, 0xd8, RZ, 0xfc, !PT ;  /* 0x000000d88d6e7812 */ /* 0x004fe200078efcff */
[----:B------:R-:W-:Y:S01]  /*4370*/  IMAD R71, R71, UR4, RZ ;  /* 0x0000000447477c24 */ /* 0x000fe2000f8e02ff */
[----:B------:R-:W-:Y:S01]  /*4380*/  LOP3.LUT R111, R141, 0xd0, RZ, 0xfc, !PT ;  /* 0x000000d08d6f7812 */ /* 0x000fe200078efcff */
        /* <DEDUP_REMOVED lines=12> */
[----:B------:R-:W-:-:S02]  /*4450*/  IMAD R85, R85, UR4, RZ ;  /* 0x0000000455557c24 */ /* 0x000fc4000f8e02ff */
[----:B------:R-:W-:Y:S02]  /*4460*/  IMAD R87, R87, UR4, RZ ;  /* 0x0000000457577c24 */ /* 0x000fe4000f8e02ff */
[----:B------:R-:W-:Y:S02]  /*4470*/  IMAD R89, R89, UR4, RZ ;  /* 0x0000000459597c24 */ /* 0x000fe4000f8e02ff */
[----:B------:R-:W-:Y:S02]  /*4480*/  IMAD R91, R91, UR4, RZ ;  /* 0x000000045b5b7c24 */ /* 0x000fe4000f8e02ff */
[----:B------:R-:W-:Y:S02]  /*4490*/  IMAD R93, R93, UR4, RZ ;  /* 0x000000045d5d7c24 */ /* 0x000fe4000f8e02ff */
[----:B------:R-:W-:Y:S02]  /*44a0*/  IMAD R95, R95, UR4, RZ ;  /* 0x000000045f5f7c24 */ /* 0x000fe4000f8e02ff */
        /* <DEDUP_REMOVED lines=20> */
[----:B------:R-:W-:Y:S01]  /*45f0*/  IMAD R0, R40, UR4, RZ ;  /* 0x0000000428007c24 */ /* 0x000fe2000f8e02ff */
[----:B------:R-:W-:Y:S01]  /*4600*/  ULDC.64 UR4, c[0x0][0x218] ;  /* 0x0000860000047ab9 */ /* 0x000fe20000000a00 */
[----:B------:R-:W-:-:S04]  /*4610*/  IMAD.WIDE R2, R55, 0x2, R148 ;  /* 0x0000000237027825 */ /* 0x000fc800078e0294 */
        /* <DEDUP_REMOVED lines=83> */
[----:B------:R-:W-:Y:S01]  /*4b50*/  IMAD.WIDE R146, R0, 0x2, R146 ;  /* 0x0000000200927825 */ /* 0x000fe200078e0292 */
[----:B------:R-:W-:-:S03]  /*4b60*/  LOP3.LUT R0, R141, 0xf0, RZ, 0xfc, !PT ;  /* 0x000000f08d007812 */ /* 0x000fc600078efcff */
[----:B------:R-:W-:Y:S02]  /*4b70*/  IMAD R108, R108, UR6, RZ ;  /* 0x000000066c6c7c24 */ /* 0x000fe4000f8e02ff */
[----:B------:R-:W-:Y:S02]  /*4b80*/  IMAD R0, R0, UR6, RZ ;  /* 0x0000000600007c24 */ /* 0x000fe4000f8e02ff */
[----:B------:R-:W-:Y:S02]  /*4b90*/  IMAD R109, R109, UR6, RZ ;  /* 0x000000066d6d7c24 */ /* 0x000fe4000f8e02ff */
[----:B------:R-:W-:Y:S01]  /*4ba0*/  IMAD R0, R110, UR6, RZ ;  /* 0x000000066e007c24 */ /* 0x000fe2000f8e02ff */
[----:B------:R-:W-:Y:S01]  /*4bb0*/  LOP3.LUT R110, R141, 0x58, RZ, 0xfc, !PT ;  /* 0x000000588d6e7812 */ /* 0x000fe200078efcff */
[----:B------:R-:W-:Y:S02]  /*4bc0*/  IMAD R108, R111, UR6, RZ ;  /* 0x000000066f6c7c24 */ /* 0x000fe4000f8e02ff */
[----:B------:R-:W-:-:S02]  /*4bd0*/  IMAD R109, R112, UR6, RZ ;  /* 0x00000006706d7c24 */ /* 0x000fc4000f8e02ff */
[----:B------:R-:W-:Y:S02]  /*4be0*/  IMAD R0, R113, UR6, RZ ;  /* 0x0000000671007c24 */ /* 0x000fe4000f8e02ff */
[----:B------:R-:W-:Y:S02]  /*4bf0*/  IMAD R108, R114, UR6, RZ ;  /* 0x00000006726c7c24 */ /* 0x000fe4000f8e02ff */
[----:B------:R-:W-:Y:S02]  /*4c00*/  IMAD R109, R115, UR6, RZ ;  /* 0x00000006736d7c24 */ /* 0x000fe4000f8e02ff */
[----:B------:R-:W-:Y:S02]  /*4c10*/  IMAD R0, R116, UR6, RZ ;  /* 0x0000000674007c24 */ /* 0x000fe4000f8e02ff */
[----:B------:R-:W-:Y:S01]  /*4c20*/  IMAD R108, R117, UR6, RZ ;  /* 0x00000006756c7c24 */ /* 0x000fe2000f8e02ff */
[----:B------:R-:W-:Y:S01]  /*4c30*/  CS2R R116, SRZ ;  /* 0x0000000000747805 */ /* 0x000fe2000001ff00 */
[----:B------:R-:W-:-:S02]  /*4c40*/  IMAD R109, R118, UR6, RZ ;  /* 0x00000006766d7c24 */ /* 0x000fc4000f8e02ff */
[----:B------:R-:W-:Y:S01]  /*4c50*/  IMAD R0, R119, UR6, RZ ;  /* 0x0000000677007c24 */ /* 0x000fe2000f8e02ff */
[----:B------:R-:W-:Y:S01]  /*4c60*/  CS2R R118, SRZ ;  /* 0x0000000000767805 */ /* 0x000fe2000001ff00 */
[----:B------:R-:W-:Y:S02]  /*4c70*/  IMAD R108, R120, UR6, RZ ;  /* 0x00000006786c7c24 */ /* 0x000fe4000f8e02ff */
[----:B------:R-:W-:Y:S01]  /*4c80*/  IMAD R109, R121, UR6, RZ ;  /* 0x00000006796d7c24 */ /* 0x000fe2000f8e02ff */
[C---:B------:R-:W-:Y:S01]  /*4c90*/  LOP3.LUT R109, R141.reuse, 0x50, RZ, 0xfc, !PT ;  /* 0x000000508d6d7812 */ /* 0x040fe200078efcff */
        /* <DEDUP_REMOVED lines=15> */
[----:B0-----:R-:W-:-:S07]  /*4d90*/  IMAD R0, R127, UR6, RZ ;  /* 0x000000067f007c24 */ /* 0x001fce000f8e02ff */
.L_x_1:
[----:B------:R-:W0:Y:S01]  /*4da0*/  S2R R219, SR_TID.X ;  /* 0x0000000000db7919 */ /* 0x000e220000002100 */
[C---:B------:R-:W-:Y:S01]  /*4db0*/  LOP3.LUT R109, R141.reuse, 0x8, RZ, 0xfc, !PT ;  /* 0x000000088d6d7812 */ /* 0x040fe200078efcff */
[----:B------:R-:W-:Y:S01]  /*4dc0*/  ULDC UR6, c[0x0][0x238] ;  /* 0x00008e0000067ab9 */ /* 0x000fe20000000800 */
[----:B------:R-:W-:Y:S01]  /*4dd0*/  LOP3.LUT R112, R141, 0x8, RZ, 0xfc, !PT ;  /* 0x000000088d707812 */ /* 0x000fe200078efcff */
[----:B------:R-:W1:Y:S01]  /*4de0*/  S2R R128, SR_TID.X ;  /* 0x0000000000807919 */ /* 0x000e620000002100 */
[----:B------:R-:W-:Y:S01]  /*4df0*/  ISETP.GE.AND P4, PT, R109, UR9, PT ;  /* 0x000000096d007c0c */ /* 0x000fe2000bf86270 */
[----:B------:R-:W-:Y:S01]  /*4e00*/  ULDC UR7, c[0x0][0x238] ;  /* 0x00008e0000077ab9 */ /* 0x000fe20000000800 */
[C---:B------:R-:W-:Y:S01]  /*4e10*/  LOP3.LUT R115, R141.reuse, 0x10, RZ, 0xfc, !PT ;  /* 0x000000108d737812 */ /* 0x040fe200078efcff */
[----:B------:R-:W-:Y:S01]  /*4e20*/  IMAD R112, R112, UR6, RZ ;  /* 0x0000000670707c24 */ /* 0x000fe2000f8e02ff */
[C---:B------:R-:W-:Y:S01]  /*4e30*/  ISETP.GE.AND P1, PT, R141.reuse, UR9, PT ;  /* 0x000000098d007c0c */ /* 0x040fe2000bf26270 */
[----:B------:R-:W-:Y:S01]  /*4e40*/  IMAD R110, R141, UR7, RZ ;  /* 0x000000078d6e7c24 */ /* 0x000fe2000f8e02ff */
[----:B------:R-:W-:Y:S01]  /*4e50*/  ISETP.GE.AND P2, PT, R115, UR9, PT ;  /* 0x0000000973007c0c */ /* 0x000fe2000bf46270 */
[--C-:B------:R-:W-:Y:S01]  /*4e60*/  IMAD.WIDE R112, R112, 0x2, R106.reuse ;  /* 0x0000000270707825 */ /* 0x100fe200078e026a */
[C---:B------:R-:W-:Y:S01]  /*4e70*/  LOP3.LUT R115, R141.reuse, 0x28, RZ, 0xfc, !PT ;  /* 0x000000288d737812 */ /* 0x040fe200078efcff */
[----:B------:R-:W-:Y:S01]  /*4e80*/  ULDC UR6, c[0x0][0x238] ;  /* 0x00008e0000067ab9 */ /* 0x000fe20000000800 */
[----:B------:R-:W-:Y:S01]  /*4e90*/  LOP3.LUT R121, R141, 0x20, RZ, 0xfc, !PT ;  /* 0x000000208d797812 */ /* 0x000fe200078efcff */
[----:B------:R-:W-:Y:S01]  /*4ea0*/  IMAD.WIDE R110, R110, 0x2, R106 ;  /* 0x000000026e6e7825 */ /* 0x000fe200078e026a */
[----:B------:R-:W-:Y:S01]  /*4eb0*/  PRMT R108, RZ, 0x7610, R108 ;  /* 0x00007610ff6c7816 */ /* 0x000fe2000000006c */
[----:B------:R-:W-:Y:S01]  /*4ec0*/  ULDC UR8, c[0x0][0x238] ;  /* 0x00008e0000087ab9 */ /* 0x000fe20000000800 */
[----:B------:R-:W-:Y:S01]  /*4ed0*/  ISETP.GE.AND P5, PT, R115, UR9, PT ;  /* 0x0000000973007c0c */ /* 0x000fe2000bfa6270 */
[----:B------:R-:W-:Y:S01]  /*4ee0*/  STL.64 [R1+0x180], R250 ;  /* 0x000180fa01007387 */ /* 0x000fe20000100a00 */
[----:B------:R-:W-:Y:S01]  /*4ef0*/  LOP3.LUT R114, R141, 0x68, RZ, 0xfc, !PT ;  /* 0x000000688d727812 */ /* 0x000fe200078efcff */
[----:B------:R-:W-:Y:S01]  /*4f00*/  ULDC UR7, c[0x0][0x238] ;  /* 0x00008e0000077ab9 */ /* 0x000fe20000000800 */
[----:B0-----:R-:W-:Y:S01]  /*4f10*/  LEA.HI R0, R219, 0x38, RZ, 0x1c ;  /* 0x00000038db007811 */ /* 0x001fe200078fe0ff */
[----:B------:R0:W2:Y:S01]  /*4f20*/  @!P1 LDG.E.U16 R108, desc[UR10][R110.64] ;  /* 0x0000000a6e6c9981 */ /* 0x0000a2000c1e1500 */
[----:B------:R-:W-:-:S02]  /*4f30*/  LOP3.LUT R115, R141, 0x10, RZ, 0xfc, !PT ;  /* 0x000000108d737812 */ /* 0x000fc400078efcff */
[----:B------:R-:W-:Y:S01]  /*4f40*/  ISETP.GE.AND P0, PT, R0, UR9, PT ;  /* 0x0000000900007c0c */ /* 0x000fe2000bf06270 */
[----:B------:R-:W-:Y:S01]  /*4f50*/  STL.64 [R1+0x178], R132 ;  /* 0x0001788401007387 */ /* 0x000fe20000100a00 */
[----:B------:R-:W-:Y:S02]  /*4f60*/  PRMT R0, RZ, 0x7610, R0 ;  /* 0x00007610ff007816 */ /* 0x000fe40000000000 */
[C---:B------:R-:W-:Y:S02]  /*4f70*/  LOP3.LUT R122, R141.reuse, 0x18, RZ, 0xfc, !PT ;  /* 0x000000188d7a7812 */ /* 0x040fe400078efcff */
[----:B------:R-:W-:Y:S01]  /*4f80*/  LOP3.LUT R109, R141, 0x60, RZ, 0xfc, !PT ;  /* 0x000000608d6d7812 */ /* 0x000fe200078efcff */
[----:B------:R-:W-:Y:S01]  /*4f90*/  IMAD R115, R115, UR6, RZ ;  /* 0x0000000673737c24 */ /* 0x000fe2000f8e02ff */
[----:B------:R-:W3:Y:S01]  /*4fa0*/  @!P4 LDG.E.U16 R0, desc[UR10][R112.64] ;  /* 0x0000000a7000c981 */ /* 0x000ee2000c1e1500 */
[----:B------:R-:W-:Y:S01]  /*4fb0*/  ISETP.GE.AND P4, PT, R121, UR9, PT ;  /* 0x0000000979007c0c */ /* 0x000fe2000bf86270 */
[----:B------:R-:W-:Y:S01]  /*4fc0*/  ULDC UR6, c[0x0][0x238] ;  /* 0x00008e0000067ab9 */ /* 0x000fe20000000800 */
[----:B------:R-:W-:Y:S01]  /*4fd0*/  LOP3.LUT R121, R141, 0x18, RZ, 0xfc, !PT ;  /* 0x000000188d797812 */ /* 0x000fe200078efcff */
[----:B------:R-:W-:Y:S01]  /*4fe0*/  STL.64 [R1+0x170], R134 ;  /* 0x0001708601007387 */ /* 0x000fe20000100a00 */
[----:B------:R-:W-:-:S02]  /*4ff0*/  ISETP.GE.AND P1, PT, R122, UR9, PT ;  /* 0x000000097a007c0c */ /* 0x000fc4000bf26270 */
[----:B------:R-:W-:Y:S01]  /*5000*/  ISETP.GE.AND P3, PT, R109, UR9, PT ;  /* 0x000000096d007c0c */ /* 0x000fe2000bf66270 */
[----:B------:R-:W-:Y:S01]  /*5010*/  IMAD R121, R121, UR8, RZ ;  /* 0x0000000879797c24 */ /* 0x000fe2000f8e02ff */
[----:B------:R-:W-:Y:S01]  /*5020*/  LOP3.LUT R124, R141, 0x20, RZ, 0xfc, !PT ;  /* 0x000000208d7c7812 */ /* 0x000fe200078efcff */
[----:B------:R1:W-:Y:S01]  /*5030*/  STL.64 [R1+0x168], R116 ;  /* 0x0001687401007387 */ /* 0x0003e20000100a00 */
[----:B------:R-:W-:Y:S01]  /*5040*/  ISETP.GE.AND P6, PT, R114, UR9, PT ;  /* 0x0000000972007c0c */ /* 0x000fe2000bfc6270 */
[----:B------:R-:W-:Y:S01]  /*5050*/  IMAD.WIDE R114, R115, 0x2, R106 ;  /* 0x0000000273727825 */ /* 0x000fe200078e026a */
[----:B------:R-:W-:Y:S01]  /*5060*/  PRMT R109, RZ, 0x7610, R109 ;  /* 0x00007610ff6d7816 */ /* 0x000fe2000000006d */
[----:B------:R4:W-:Y:S01]  /*5070*/  STL.64 [R1+0x160], R118 ;  /* 0x0001607601007387 */ /* 0x0009e20000100a00 */
[----:B------:R-:W-:Y:S01]  /*5080*/  LOP3.LUT R126, R141, 0x28, RZ, 0xfc, !PT ;  /* 0x000000288d7e7812 */ /* 0x000fe200078efcff */
[----:B------:R-:W-:Y:S01]  /*5090*/  IMAD.WIDE R122, R121, 0x2, R106 ;  /* 0x00000002797a7825 */ /* 0x000fe200078e026a */
[----:B------:R-:W-:-:S02]  /*50a0*/  LOP3.LUT R121, R141, 0x30, RZ, 0xfc, !PT ;  /* 0x000000308d797812 */ /* 0x000fc400078efcff */
[----:B------:R-:W-:Y:S01]  /*50b0*/  PRMT R120, RZ, 0x7610, R120 ;  /* 0x00007610ff787816 */ /* 0x000fe20000000078 */
[----:B------:R-:W-:Y:S01]  /*50c0*/  IMAD R124, R124, UR7, RZ ;  /* 0x000000077c7c7c24 */ /* 0x000fe2000f8e02ff */
[----:B------:R-:W5:Y:S01]  /*50d0*/  @!P2 LDG.E.U16 R109, desc[UR10][R114.64] ;  /* 0x0000000a726da981 */ /* 0x000f62000c1e1500 */
[----:B-1----:R-:W-:Y:S01]  /*50e0*/  LEA.HI R117, R128, 0x38, RZ, 0x1c ;  /* 0x0000003880757811 */ /* 0x002fe200078fe0ff */
[----:B------:R-:W-:Y:S01]  /*50f0*/  IMAD R126, R126, UR6, RZ ;  /* 0x000000067e7e7c24 */ /* 0x000fe2000f8e02ff */
[----:B------:R-:W-:Y:S01]  /*5100*/  ULDC UR6, c[0x0][0x238] ;  /* 0x00008e0000067ab9 */ /* 0x000fe20000000800 */
[----:B0-----:R-:W-:Y:S01]  /*5110*/  PRMT R111, RZ, 0x7610, R111 ;  /* 0x00007610ff6f7816 */ /* 0x001fe2000000006f */
[----:B------:R-:W0:Y:S01]  /*5120*/  S2R R136, SR_TID.X ;  /* 0x0000000000887919 */ /* 0x000e220000002100 */
[----:B----4-:R-:W-:Y:S01]  /*5130*/  LOP3.LUT R118, R141, 0x30, RZ, 0xfc, !PT ;  /* 0x000000308d767812 */ /* 0x010fe200078efcff */
[----:B------:R-:W-:Y:S01]  /*5140*/  IMAD.WIDE R124, R124, 0x2, R106 ;  /* 0x000000027c7c7825 */ /* 0x000fe200078e026a */
[----:B------:R-:W-:Y:S01]  /*5150*/  ISETP.GE.AND P2, PT, R121, UR9, PT ;  /* 0x0000000979007c0c */ /* 0x000fe2000bf46270 */
[----:B------:R-:W-:Y:S01]  /*5160*/  ULDC UR7, c[0x0][0x238] ;  /* 0x00008e0000077ab9 */ /* 0x000fe20000000800 */
[----:B------:R1:W4:Y:S01]  /*5170*/  @!P1 LDG.E.U16 R120, desc[UR10][R122.64] ;  /* 0x0000000a7a789981 */ /* 0x000322000c1e1500 */
[----:B------:R-:W-:Y:S01]  /*5180*/  IMAD R117, R117, UR6, RZ ;  /* 0x0000000675757c24 */ /* 0x000fe2000f8e02ff */
[----:B------:R-:W-:Y:S01]  /*5190*/  LOP3.LUT R121, R141, 0x40, RZ, 0xfc, !PT ;  /* 0x000000408d797812 */ /* 0x000fe200078efcff */
[----:B------:R-:W-:Y:S01]  /*51a0*/  IMAD R118, R118, UR7, RZ ;  /* 0x0000000776767c24 */ /* 0x000fe2000f8e02ff */
[----:B------:R1:W3:Y:S01]  /*51b0*/  @!P4 LDG.E.U16 R111, desc[UR10][R124.64] ;  /* 0x0000000a7c6fc981 */ /* 0x0002e2000c1e1500 */
[----:B------:R-:W-:Y:S01]  /*51c0*/  PRMT R110, RZ, 0x7610, R110 ;  /* 0x00007610ff6e7816 */ /* 0x000fe2000000006e */
[----:B------:R-:W-:Y:S01]  /*51d0*/  ULDC UR7, c[0x0][0x238] ;  /* 0x00008e0000077ab9 */ /* 0x000fe20000000800 */
[----:B------:R-:W-:Y:S01]  /*51e0*/  ISETP.GE.AND P4, PT, R121, UR9, PT ;  /* 0x0000000979007c0c */ /* 0x000fe2000bf86270 */
[----:B------:R-:W-:Y:S01]  /*51f0*/  ULDC UR6, c[0x0][0x238] ;  /* 0x00008e0000067ab9 */ /* 0x000fe20000000800 */
[----:B------:R-:W-:Y:S01]  /*5200*/  LOP3.LUT R116, R141, 0x48, RZ, 0xfc, !PT ;  /* 0x000000488d747812 */ /* 0x000fe200078efcff */
[----:B-1----:R-:W-:Y:S01]  /*5210*/  IMAD.WIDE R122, R117, 0x2, R106 ;  /* 0x00000002757a7825 */ /* 0x002fe200078e026a */
[----:B------:R-:W-:Y:S01]  /*5220*/  LOP3.LUT R117, R141, 0x40, RZ, 0xfc, !PT ;  /* 0x000000408d757812 */ /* 0x000fe200078efcff */
[----:B------:R-:W-:Y:S01]  /*5230*/  ULDC UR8, c[0x0][0x238] ;  /* 0x00008e0000087ab9 */ /* 0x000fe20000000800 */
[----:B------:R-:W-:Y:S01]  /*5240*/  PRMT R113, RZ, 0x7610, R113 ;  /* 0x00007610ff717816 */ /* 0x000fe20000000071 */
[----:B------:R-:W-:Y:S01]  /*5250*/  IMAD.WIDE R114, R118, 0x2, R106 ;  /* 0x0000000276727825 */ /* 0x000fe200078e026a */
[----:B------:R-:W-:Y:S01]  /*5260*/  LEA.HI R124, R219, 0x78, RZ, 0x1c ;  /* 0x00000078db7c7811 */ /* 0x000fe200078fe0ff */
[----:B------:R-:W4:Y:S01]  /*5270*/  LDL.64 R250, [R1+0x80] ;  /* 0x0000800001fa7983 */ /* 0x000f220000100a00 */
[C---:B------:R-:W-:Y:S01]  /*5280*/  ISETP.GE.AND P1, PT, R116.reuse, UR9, PT ;  /* 0x0000000974007c0c */ /* 0x040fe2000bf26270 */
[----:B------:R-:W-:Y:S01]  /*5290*/  IMAD R117, R117, UR7, RZ ;  /* 0x0000000775757c24 */ /* 0x000fe2000f8e02ff */
[----:B------:R-:W-:Y:S01]  /*52a0*/  PRMT R112, RZ, 0x7610, R112 ;  /* 0x00007610ff707816 */ /* 0x000fe20000000070 */
[----:B------:R-:W-:Y:S01]  /*52b0*/  IMAD R116, R116, UR6, RZ ;  /* 0x0000000674747c24 */ /* 0x000fe2000f8e02ff */
[----:B------:R1:W4:Y:S01]  /*52c0*/  @!P2 LDG.E.U16 R110, desc[UR10][R114.64] ;  /* 0x0000000a726ea981 */ /* 0x000322000c1e1500 */
[----:B------:R-:W-:Y:S01]  /*52d0*/  ISETP.GE.AND P2, PT, R124, UR9, PT ;  /* 0x000000097c007c0c */ /* 0x000fe2000bf46270 */
[----:B------:R-:W-:-:S02]  /*52e0*/  ULDC UR6, c[0x0][0x238] ;  /* 0x00008e0000067ab9 */ /* 0x000fc40000000800 */
[----:B------:R0:W4:Y:S01]  /*52f0*/  @!P0 LDG.E.U16 R113, desc[UR10][R122.64] ;  /* 0x0000000a7a718981 */ /* 0x000122000c1e1500 */
[----:B------:R-:W-:Y:S01]  /*5300*/  IMAD.WIDE R124, R116, 0x2, R106 ;  /* 0x00000002747c7825 */ /* 0x000fe200078e026a */
[C---:B------:R-:W-:Y:S01]  /*5310*/  LOP3.LUT R116, R141.reuse, 0x58, RZ, 0xfc, !PT ;  /* 0x000000588d747812 */ /* 0x040fe200078efcff */
[----:B------:R-:W-:Y:S01]  /*5320*/  ULDC UR7, c[0x0][0x238] ;  /* 0x00008e0000077ab9 */ /* 0x000fe20000000800 */
[----:B------:R-:W-:Y:S01]  /*5330*/  PRMT R140, RZ, 0x7610, R140 ;  /* 0x00007610ff8c7816 */ /* 0x000fe2000000008c */
[----:B------:R-:W4:Y:S01]  /*5340*/  LDL.64 R134, [R1+0x88] ;  /* 0x0000880001867983 */ /* 0x000f220000100a00 */
[----:B-1----:R-:W-:Y:S02]  /*5350*/  PRMT R114, RZ, 0x7610, R114 ;  /* 0x00007610ff727816 */ /* 0x002fe40000000072 */
[----:B------:R-:W-:Y:S01]  /*5360*/  LOP3.LUT R130, R141, 0x88, RZ, 0xfc, !PT ;  /* 0x000000888d827812 */ /* 0x000fe200078efcff */
[----:B------:R-:W4:Y:S01]  /*5370*/  LDL.64 R132, [R1+0xd8] ;  /* 0x0000d80001847983 */ /* 0x000f220000100a00 */
[----:B0-----:R-:W-:Y:S01]  /*5380*/  IMAD.WIDE R122, R117, 0x2, R106 ;  /* 0x00000002757a7825 */ /* 0x001fe200078e026a */
[----:B------:R-:W-:-:S04]  /*5390*/  PRMT R115, RZ, 0x7610, R115 ;  /* 0x00007610ff737816 */ /* 0x000fc80000000073 */
[----:B------:R-:W4:Y:S01]  /*53a0*/  @!P4 LDG.E.U16 R114, desc[UR10][R122.64] ;  /* 0x0000000a7a72c981 */ /* 0x000f22000c1e1500 */
[----:B------:R-:W-:Y:S02]  /*53b0*/  ISETP.GE.AND P4, PT, R116, UR9, PT ;  /* 0x0000000974007c0c */ /* 0x000fe4000bf86270 */
[C---:B------:R-:W-:Y:S01]  /*53c0*/  LOP3.LUT R116, R141.reuse, 0x50, RZ, 0xfc, !PT ;  /* 0x000000508d747812 */ /* 0x040fe200078efcff */
[----:B------:R0:W4:Y:S04]  /*53d0*/  @!P1 LDG.E.U16 R115, desc[UR10][R124.64] ;  /* 0x0000000a7c739981 */ /* 0x000128000c1e1500 */
[----:B------:R-:W-:Y:S01]  /*53e0*/  IMAD R116, R116, UR6, RZ ;  /* 0x0000000674747c24 */ /* 0x000fe2000f8e02ff */
[----:B------:R-:W-:Y:S01]  /*53f0*/  LOP3.LUT R117, R141, 0x50, RZ, 0xfc, !PT ;  /* 0x000000508d757812 */ /* 0x000fe200078efcff */
[----:B------:R-:W-:-:S02]  /*5400*/  ULDC UR6, c[0x0][0x238] ;  /* 0x00008e0000067ab9 */ /* 0x000fc40000000800 */
[--C-:B0-----:R-:W-:Y:S01]  /*5410*/  IMAD.WIDE R124, R116, 0x2, R106.reuse ;  /* 0x00000002747c7825 */ /* 0x101fe200078e026a */
[----:B------:R-:W-:Y:S02]  /*5420*/  LOP3.LUT R116, R141, 0x60, RZ, 0xfc, !PT ;  /* 0x000000608d747812 */ /* 0x000fe400078efcff */
[----:B------:R-:W-:Y:S01]  /*5430*/  ISETP.GE.AND P0, PT, R117, UR9, PT ;  /* 0x0000000975007c0c */ /* 0x000fe2000bf06270 */
[--C-:B------:R-:W-:Y:S01]  /*5440*/  IMAD.WIDE R126, R126, 0x2, R106.reuse ;  /* 0x000000027e7e7825 */ /* 0x100fe200078e026a */
[C---:B------:R-:W-:Y:S02]  /*5450*/  LOP3.LUT R117, R141.reuse, 0x58, RZ, 0xfc, !PT ;  /* 0x000000588d757812 */ /* 0x040fe400078efcff */
[----:B------:R-:W-:Y:S01]  /*5460*/  LOP3.LUT R121, R141, 0x70, RZ, 0xfc, !PT ;  /* 0x000000708d797812 */ /* 0x000fe200078efcff */
[----:B------:R-:W-:Y:S01]  /*5470*/  IMAD R116, R116, UR6, RZ ;  /* 0x0000000674747c24 */ /* 0x000fe2000f8e02ff */
[----:B------:R0:W4:Y:S01]  /*5480*/  @!P5 LDG.E.U16 R112, desc[UR10][R126.64] ;  /* 0x0000000a7e70d981 */ /* 0x000122000c1e1500 */
[----:B------:R-:W-:Y:S01]  /*5490*/  IMAD R117, R117, UR7, RZ ;  /* 0x0000000775757c24 */ /* 0x000fe2000f8e02ff */
[----:B------:R-:W-:Y:S01]  /*54a0*/  ISETP.GE.AND P5, PT, R121, UR9, PT ;  /* 0x0000000979007c0c */ /* 0x000fe2000bfa6270 */
[----:B------:R-:W-:Y:S01]  /*54b0*/  IMAD.WIDE R128, R116, 0x2, R106 ;  /* 0x0000000274807825 */ /* 0x000fe200078e026a */
[C---:B------:R-:W-:Y:S01]  /*54c0*/  LOP3.LUT R116, R141.reuse, 0x70, RZ, 0xfc, !PT ;  /* 0x000000708d747812 */ /* 0x040fe200078efcff */
[----:B------:R-:W-:Y:S01]  /*54d0*/  ULDC UR6, c[0x0][0x238] ;  /* 0x00008e0000067ab9 */ /* 0x000fe20000000800 */
[----:B------:R-:W-:Y:S01]  /*54e0*/  LOP3.LUT R121, R141, 0x80, RZ, 0xfc, !PT ;  /* 0x000000808d797812 */ /* 0x000fe200078efcff */
[----:B------:R-:W-:Y:S01]  /*54f0*/  ULDC UR7, c[0x0][0x238] ;  /* 0x00008e0000077ab9 */ /* 0x000fe20000000800 */
[----:B------:R-:W-:Y:S01]  /*5500*/  PRMT R122, RZ, 0x7610, R122 ;  /* 0x00007610ff7a7816 */ /* 0x000fe2000000007a */
[----:B0-----:R-:W-:Y:S01]  /*5510*/  IMAD.WIDE R126, R117, 0x2, R106 ;  /* 0x00000002757e7825 */ /* 0x001fe200078e026a */
[----:B------:R-:W-:-:S02]  /*5520*/  LOP3.LUT R117, R141, 0x68, RZ, 0xfc, !PT ;  /* 0x000000688d757812 */ /* 0x000fc400078efcff */
[----:B------:R-:W-:Y:S01]  /*5530*/  ISETP.GE.AND P1, PT, R121, UR9, PT ;  /* 0x0000000979007c0c */ /* 0x000fe2000bf26270 */
[----:B------:R-:W-:Y:S01]  /*5540*/  IMAD R116, R116, UR6, RZ ;  /* 0x0000000674747c24 */ /* 0x000fe2000f8e02ff */
[----:B------:R-:W-:Y:S01]  /*5550*/  PRMT R121, RZ, 0x7610, R121 ;  /* 0x00007610ff797816 */ /* 0x000fe20000000079 */
[----:B------:R0:W4:Y:S01]  /*5560*/  @!P4 LDG.E.U16 R122, desc[UR10][R126.64] ;  /* 0x0000000a7e7ac981 */ /* 0x000122000c1e1500 */
[----:B------:R-:W-:Y:S01]  /*5570*/  IMAD R117, R117, UR7, RZ ;  /* 0x0000000775757c24 */ /* 0x000fe2000f8e02ff */
[----:B------:R-:W-:Y:S01]  /*5580*/  ULDC UR6, c[0x0][0x238] ;  /* 0x00008e0000067ab9 */ /* 0x000fe20000000800 */
[----:B------:R-:W-:Y:S01]  /*5590*/  PRMT R123, RZ, 0x7610, R123 ;  /* 0x00007610ff7b7816 */ /* 0x000fe2000000007b */
[----:B------:R-:W-:Y:S01]  /*55a0*/  ULDC UR7, c[0x0][0x238] ;  /* 0x00008e0000077ab9 */ /* 0x000fe20000000800 */
[----:B------:R1:W4:Y:S04]  /*55b0*/  @!P0 LDG.E.U16 R121, desc[UR10][R124.64] ;  /* 0x0000000a7c798981 */ /* 0x000328000c1e1500 */
[----:B------:R-:W4:Y:S01]  /*55c0*/  @!P3 LDG.E.U16 R123, desc[UR10][R128.64] ;  /* 0x0000000a807bb981 */ /* 0x000f22000c1e1500 */
[----:B0-----:R-:W-:Y:S01]  /*55d0*/  IMAD.WIDE R126, R116, 0x2, R106 ;  /* 0x00000002747e7825 */ /* 0x001fe200078e026a */
[----:B------:R-:W-:-:S03]  /*55e0*/  LEA.HI R116, R136, 0x78, RZ, 0x1c ;  /* 0x0000007888747811 */ /* 0x000fc600078fe0ff */
[----:B-1----:R-:W-:-:S04]  /*55f0*/  IMAD.WIDE R124, R117, 0x2, R106 ;  /* 0x00000002757c7825 */ /* 0x002fc800078e026a */
[----:B------:R-:W-:Y:S01]  /*5600*/  IMAD R116, R116, UR6, RZ ;  /* 0x0000000674747c24 */ /* 0x000fe2000f8e02ff */
[----:B------:R0:W4:Y:S01]  /*5610*/  @!P6 LDG.E.U16 R140, desc[UR10][R124.64] ;  /* 0x0000000a7c8ce981 */ /* 0x000122000c1e1500 */
[----:B------:R-:W-:Y:S01]  /*5620*/  ULDC UR6, c[0x0][0x238] ;  /* 0x00008e0000067ab9 */ /* 0x000fe20000000800 */
[C---:B------:R-:W-:Y:S02]  /*5630*/  LOP3.LUT R117, R141.reuse, 0x80, RZ, 0xfc, !PT ;  /* 0x000000808d757812 */ /* 0x040fe400078efcff */
[----:B------:R-:W-:Y:S01]  /*5640*/  ISETP.GE.AND P0, PT, R130, UR9, PT ;  /* 0x0000000982007c0c */ /* 0x000fe2000bf06270 */
[----:B0-----:R-:W-:Y:S01]  /*5650*/  IMAD.WIDE R124, R116, 0x2, R106 ;  /* 0x00000002747c7825 */ /* 0x001fe200078e026a */
[C---:B------:R-:W-:Y:S02]  /*5660*/  LOP3.LUT R116, R141.reuse, 0x88, RZ, 0xfc, !PT ;  /* 0x000000888d747812 */ /* 0x040fe400078efcff */
[----:B------:R-:W-:Y:S02]  /*5670*/  PRMT R129, RZ, 0x7610, R129 ;  /* 0x00007610ff817816 */ /* 0x000fe40000000081 */
[C---:B------:R-:W-:Y:S01]  /*5680*/  LOP3.LUT R128, R141.reuse, 0x98, RZ, 0xfc, !PT ;  /* 0x000000988d807812 */ /* 0x040fe200078efcff */
[----:B------:R-:W-:Y:S01]  /*5690*/  IMAD R116, R116, UR6, RZ ;  /* 0x0000000674747c24 */ /* 0x000fe2000f8e02ff */
[----:B------:R-:W-:Y:S01]  /*56a0*/  LOP3.LUT R131, R141, 0x90, RZ, 0xfc, !PT ;  /* 0x000000908d837812 */ /* 0x000fe200078efcff */
[----:B------:R-:W-:Y:S01]  /*56b0*/  IMAD R117, R117, UR7, RZ ;  /* 0x0000000775757c24 */ /* 0x000fe2000f8e02ff */
[C---:B------:R-:W-:Y:S01]  /*56c0*/  LOP3.LUT R130, R141.reuse, 0xa0, RZ, 0xfc, !PT ;  /* 0x000000a08d827812 */ /* 0x040fe200078efcff */
[----:B------:R-:W-:Y:S01]  /*56d0*/  IMAD.WIDE R136, R116, 0x2, R106 ;  /* 0x0000000274887825 */ /* 0x000fe200078e026a */
[----:B------:R-:W-:Y:S01]  /*56e0*/  ISETP.GE.AND P3, PT, R128, UR9, PT ;  /* 0x0000000980007c0c */ /* 0x000fe2000bf66270 */
[----:B------:R0:W4:Y:S01]  /*56f0*/  @!P5 LDG.E.U16 R129, desc[UR10][R126.64] ;  /* 0x0000000a7e81d981 */ /* 0x000122000c1e1500 */
[C---:B------:R-:W-:Y:S01]  /*5700*/  LOP3.LUT R128, R141.reuse, 0xa8, RZ, 0xfc, !PT ;  /* 0x000000a88d807812 */ /* 0x040fe200078efcff */
[----:B------:R-:W-:Y:S01]  /*5710*/  ULDC UR6, c[0x0][0x238] ;  /* 0x00008e0000067ab9 */ /* 0x000fe20000000800 */
[----:B------:R-:W-:Y:S01]  /*5720*/  LOP3.LUT R116, R141, 0x98, RZ, 0xfc, !PT ;  /* 0x000000988d747812 */ /* 0x000fe200078efcff */
[----:B------:R-:W-:Y:S01]  /*5730*/  ULDC UR7, c[0x0][0x238] ;  /* 0x00008e0000077ab9 */ /* 0x000fe20000000800 */
[----:B------:R-:W-:-:S02]  /*5740*/  ISETP.GE.AND P4, PT, R131, UR9, PT ;  /* 0x0000000983007c0c */ /* 0x000fc4000bf86270 */
[----:B------:R-:W-:Y:S01]  /*5750*/  ISETP.GE.AND P6, PT, R130, UR9, PT ;  /* 0x0000000982007c0c */ /* 0x000fe2000bfc6270 */
[----:B------:R-:W-:Y:S01]  /*5760*/  IMAD.WIDE R130, R117, 0x2, R106 ;  /* 0x0000000275827825 */ /* 0x000fe200078e026a */
[----:B0-----:R-:W-:Y:S02]  /*5770*/  PRMT R126, RZ, 0x7610, R126 ;  /* 0x00007610ff7e7816 */ /* 0x001fe4000000007e */
[----:B------:R-:W-:Y:S01]  /*5780*/  ISETP.GE.AND P5, PT, R128, UR9, PT ;  /* 0x0000000980007c0c */ /* 0x000fe2000bfa6270 */
[----:B------:R-:W-:Y:S01]  /*5790*/  IMAD R116, R116, UR6, RZ ;  /* 0x0000000674747c24 */ /* 0x000fe2000f8e02ff */
[----:B------:R-:W-:Y:S01]  /*57a0*/  LOP3.LUT R117, R141, 0x90, RZ, 0xfc, !PT ;  /* 0x000000908d757812 */ /* 0x000fe200078efcff */
[----:B------:R-:W-:Y:S01]  /*57b0*/  ULDC UR6, c[0x0][0x238] ;  /* 0x00008e0000067ab9 */ /* 0x000fe20000000800 */
[----:B------:R-:W-:Y:S01]  /*57c0*/  PRMT R128, RZ, 0x7610, R128 ;  /* 0x00007610ff807816 */ /* 0x000fe20000000080 */
[----:B------:R0:W4:Y:S01]  /*57d0*/  @!P0 LDG.E.U16 R126, desc[UR10][R136.64] ;  /* 0x0000000a887e8981 */ /* 0x000122000c1e1500 */
[----:B------:R-:W-:Y:S01]  /*57e0*/  PRMT R127, RZ, 0x7610, R127 ;  /* 0x00007610ff7f7816 */ /* 0x000fe2000000007f */
[----:B------:R-:W-:Y:S01]  /*57f0*/  IMAD R117, R117, UR7, RZ ;  /* 0x0000000775757c24 */ /* 0x000fe2000f8e02ff */
[C---:B------:R-:W-:Y:S01]  /*5800*/  LOP3.LUT R139, R141.reuse, 0xc0, RZ, 0xfc, !PT ;  /* 0x000000c08d8b7812 */ /* 0x040fe200078efcff */
[----:B------:R-:W-:Y:S01]  /*5810*/  ULDC UR7, c[0x0][0x238] ;  /* 0x00008e0000077ab9 */ /* 0x000fe20000000800 */
[----:B------:R1:W4:Y:S04]  /*5820*/  @!P2 LDG.E.U16 R128, desc[UR10][R124.64] ;  /* 0x0000000a7c80a981 */ /* 0x000328000c1e1500 */
[----:B------:R1:W4:Y:S01]  /*5830*/  @!P1 LDG.E.U16 R127, desc[UR10][R130.64] ;  /* 0x0000000a827f9981 */ /* 0x000322000c1e1500 */
[----:B0-----:R-:W-:Y:S01]  /*5840*/  IMAD.WIDE R136, R116, 0x2, R106 ;  /* 0x0000000274887825 */ /* 0x001fe200078e026a */
[----:B------:R-:W-:-:S02]  /*5850*/  LOP3.LUT R116, R141, 0xa0, RZ, 0xfc, !PT ;  /* 0x000000a08d747812 */ /* 0x000fc400078efcff */
[----:B-1----:R-:W-:-:S03]  /*5860*/  PRMT R125, RZ, 0x7610, R125 ;  /* 0x00007610ff7d7816 */ /* 0x002fc6000000007d */
[----:B------:R-:W-:Y:S02]  /*5870*/  IMAD R116, R116, UR6, RZ ;  /* 0x0000000674747c24 */ /* 0x000fe4000f8e02ff */
[----:B------:R-:W-:Y:S01]  /*5880*/  IMAD.WIDE R130, R117, 0x2, R106 ;  /* 0x0000000275827825 */ /* 0x000fe200078e026a */
[----:B------:R-:W-:Y:S01]  /*5890*/  ISETP.GE.AND P1, PT, R139, UR9, PT ;  /* 0x000000098b007c0c */ /* 0x000fe2000bf26270 */
[----:B------:R-:W-:Y:S01]  /*58a0*/  ULDC UR6, c[0x0][0x238] ;  /* 0x00008e0000067ab9 */ /* 0x000fe20000000800 */
[C---:B------:R-:W-:Y:S02]  /*58b0*/  LOP3.LUT R138, R141.reuse, 0xb0, RZ, 0xfc, !PT ;  /* 0x000000b08d8a7812 */ /* 0x040fe400078efcff */
[----:B------:R0:W4:Y:S01]  /*58c0*/  @!P4 LDG.E.U16 R125, desc[UR10][R130.64] ;  /* 0x0000000a827dc981 */ /* 0x000122000c1e1500 */
[----:B------:R-:W-:Y:S02]  /*58d0*/  LOP3.LUT R139, R141, 0xc8, RZ, 0xfc, !PT ;  /* 0x000000c88d8b7812 */ /* 0x000fe400078efcff */
[----:B------:R-:W-:-:S02]  /*58e0*/  PRMT R124, RZ, 0x7610, R124 ;  /* 0x00007610ff7c7816 */ /* 0x000fc4000000007c */
[C---:B------:R-:W-:Y:S01]  /*58f0*/  LOP3.LUT R117, R141.reuse, 0xa8, RZ, 0xfc, !PT ;  /* 0x000000a88d757812 */ /* 0x040fe200078efcff */
[--C-:B0-----:R-:W-:Y:S01]  /*5900*/  IMAD.WIDE R130, R116, 0x2, R106.reuse ;  /* 0x0000000274827825 */ /* 0x101fe200078e026a */
[----:B------:R-:W-:Y:S02]  /*5910*/  LOP3.LUT R116, R141, 0xb0, RZ, 0xfc, !PT ;  /* 0x000000b08d747812 */ /* 0x000fe400078efcff */
[----:B------:R0:W4:Y:S01]  /*5920*/  @!P3 LDG.E.U16 R124, desc[UR10][R136.64] ;  /* 0x0000000a887cb981 */ /* 0x000122000c1e1500 */
[----:B------:R-:W-:Y:S02]  /*5930*/  ISETP.GE.AND P2, PT, R138, UR9, PT ;  /* 0x000000098a007c0c */ /* 0x000fe4000bf46270 */
[----:B------:R-:W-:Y:S01]  /*5940*/  ISETP.GE.AND P0, PT, R139, UR9, PT ;  /* 0x000000098b007c0c */ /* 0x000fe2000bf06270 */
[----:B------:R-:W-:Y:S01]  /*5950*/  IMAD R116, R116, UR6, RZ ;  /* 0x0000000674747c24 */ /* 0x000fe2000f8e02ff */
[----:B------:R-:W-:Y:S01]  /*5960*/  LOP3.LUT R138, R141, 0xd0, RZ, 0xfc, !PT ;  /* 0x000000d08d8a7812 */ /* 0x000fe200078efcff */
[----:B------:R-:W-:Y:S01]  /*5970*/  IMAD R117, R117, UR7, RZ ;  /* 0x0000000775757c24 */ /* 0x000fe2000f8e02ff */
[----:B------:R-:W-:Y:S01]  /*5980*/  LOP3.LUT R139, R141, 0xd8, RZ, 0xfc, !PT ;  /* 0x000000d88d8b7812 */ /* 0x000fe200078efcff */
[----:B------:R-:W-:Y:S01]  /*5990*/  ULDC UR6, c[0x0][0x238] ;  /* 0x00008e0000067ab9 */ /* 0x000fe20000000800 */
[----:B------:R-:W-:Y:S01]  /*59a0*/  ISETP.GE.AND P4, PT, R138, UR9, PT ;  /* 0x000000098a007c0c */ /* 0x000fe2000bf86270 */
[----:B------:R-:W-:Y:S01]  /*59b0*/  ULDC UR7, c[0x0][0x238] ;  /* 0x00008e0000077ab9 */ /* 0x000fe20000000800 */
[----:B------:R-:W-:Y:S01]  /*59c0*/  ISETP.GE.AND P3, PT, R139, UR9, PT ;  /* 0x000000098b007c0c */ /* 0x000fe2000bf66270 */
[----:B------:R-:W-:Y:S01]  /*59d0*/  IMAD.WIDE R138, R116, 0x2, R106 ;  /* 0x00000002748a7825 */ /* 0x000fe200078e026a */
[----:B------:R-:W-:-:S02]  /*59e0*/  PRMT R145, RZ, 0x7610, R145 ;  /* 0x00007610ff917816 */ /* 0x000fc40000000091 */
[----:B------:R-:W-:Y:S01]  /*59f0*/  LOP3.LUT R116, R141, 0xd0, RZ, 0xfc, !PT ;  /* 0x000000d08d747812 */ /* 0x000fe200078efcff */
[----:B0-----:R-:W-:Y:S01]  /*5a00*/  IMAD.WIDE R136, R117, 0x2, R106 ;  /* 0x0000000275887825 */ /* 0x001fe200078e026a */
[C---:B------:R-:W-:Y:S02]  /*5a10*/  LOP3.LUT R117, R141.reuse, 0xc8, RZ, 0xfc, !PT ;  /* 0x000000c88d757812 */ /* 0x040fe400078efcff */
[----:B------:R-:W-:Y:S01]  /*5a20*/  PRMT R181, RZ, 0x7610, R181 ;  /* 0x00007610ffb57816 */ /* 0x000fe200000000b5 */
[----:B------:R0:W4:Y:S01]  /*5a30*/  @!P6 LDG.E.U16 R145, desc[UR10][R130.64] ;  /* 0x0000000a8291e981 */ /* 0x000122000c1e1500 */
[C---:B------:R-:W-:Y:S02]  /*5a40*/  LOP3.LUT R178, R141.reuse, 0xe0, RZ, 0xfc, !PT ;  /* 0x000000e08db27812 */ /* 0x040fe400078efcff */
[----:B------:R-:W-:Y:S01]  /*5a50*/  PRMT R180, RZ, 0x7610, R180 ;  /* 0x00007610ffb47816 */ /* 0x000fe200000000b4 */
[----:B------:R-:W-:Y:S01]  /*5a60*/  IMAD R116, R116, UR6, RZ ;  /* 0x0000000674747c24 */ /* 0x000fe2000f8e02ff */
[----:B------:R-:W-:Y:S01]  /*5a70*/  LOP3.LUT R118, R141, 0xc0, RZ, 0xfc, !PT ;  /* 0x000000c08d767812 */ /* 0x000fe200078efcff */
[----:B------:R-:W-:Y:S01]  /*5a80*/  IMAD R117, R117, UR7, RZ ;  /* 0x0000000775757c24 */ /* 0x000fe2000f8e02ff */
[----:B------:R-:W-:Y:S01]  /*5a90*/  ISETP.GE.AND P6, PT, R178, UR9, PT ;  /* 0x00000009b2007c0c */ /* 0x000fe2000bfc6270 */
[----:B------:R1:W4:Y:S01]  /*5aa0*/  @!P2 LDG.E.U16 R181, desc[UR10][R138.64] ;  /* 0x0000000a8ab5a981 */ /* 0x000322000c1e1500 */
[C---:B------:R-:W-:Y:S01]  /*5ab0*/  LOP3.LUT R178, R141.reuse, 0xf0, RZ, 0xfc, !PT ;  /* 0x000000f08db27812 */ /* 0x040fe200078efcff */
[----:B------:R-:W-:Y:S01]  /*5ac0*/  IMAD R118, R118, UR8, RZ ;  /* 0x0000000876767c24 */ /* 0x000fe2000f8e02ff */
[----:B------:R-:W-:Y:S01]  /*5ad0*/  PRMT R183, RZ, 0x7610, R183 ;  /* 0x00007610ffb77816 */ /* 0x000fe200000000b7 */
[----:B------:R1:W4:Y:S01]  /*5ae0*/  @!P5 LDG.E.U16 R180, desc[UR10][R136.64] ;  /* 0x0000000a88b4d981 */ /* 0x000322000c1e1500 */
[----:B------:R-:W-:Y:S01]  /*5af0*/  ISETP.GE.AND P2, PT, R178, UR9, PT ;  /* 0x00000009b2007c0c */ /* 0x000fe2000bf46270 */
[----:B0-----:R-:W-:Y:S01]  /*5b00*/  IMAD.WIDE R130, R118, 0x2, R106 ;  /* 0x0000000276827825 */ /* 0x001fe200078e026a */
[----:B------:R-:W-:Y:S01]  /*5b10*/  PRMT R182, RZ, 0x7610, R182 ;  /* 0x00007610ffb67816 */ /* 0x000fe200000000b6 */
[----:B------:R-:W-:Y:S01]  /*5b20*/  ULDC UR6, c[0x0][0x238] ;  /* 0x00008e0000067ab9 */ /* 0x000fe20000000800 */
[C---:B------:R-:W-:Y:S01]  /*5b30*/  LOP3.LUT R179, R141.reuse, 0xe8, RZ, 0xfc, !PT ;  /* 0x000000e88db37812 */ /* 0x040fe200078efcff */
[----:B-1----:R-:W-:Y:S01]  /*5b40*/  IMAD.WIDE R138, R116, 0x2, R106 ;  /* 0x00000002748a7825 */ /* 0x002fe200078e026a */
[----:B------:R-:W-:Y:S01]  /*5b50*/  LOP3.LUT R116, R141, 0xd8, RZ, 0xfc, !PT ;  /* 0x000000d88d747812 */ /* 0x000fe200078efcff */
[----:B------:R-:W-:-:S02]  /*5b60*/  ULDC UR7, c[0x0][0x238] ;  /* 0x00008e0000077ab9 */ /* 0x000fc40000000800 */
[----:B------:R-:W-:Y:S01]  /*5b70*/  IMAD.WIDE R136, R117, 0x2, R106 ;  /* 0x0000000275887825 */ /* 0x000fe200078e026a */
[----:B------:R-:W-:Y:S01]  /*5b80*/  LEA.HI R178, R219, 0xb8, RZ, 0x1c ;  /* 0x000000b8dbb27811 */ /* 0x000fe200078fe0ff */
[----:B------:R0:W4:Y:S02]  /*5b90*/  @!P1 LDG.E.U16 R182, desc[UR10][R130.64] ;  /* 0x0000000a82b69981 */ /* 0x000124000c1e1500 */
[----:B------:R-:W-:Y:S01]  /*5ba0*/  IMAD R116, R116, UR6, RZ ;  /* 0x0000000674747c24 */ /* 0x000fe2000f8e02ff */
[----:B------:R-:W-:Y:S01]  /*5bb0*/  ISETP.GE.AND P5, PT, R179, UR9, PT ;  /* 0x00000009b3007c0c */ /* 0x000fe2000bfa6270 */
[----:B------:R1:W4:Y:S01]  /*5bc0*/  @!P0 LDG.E.U16 R183, desc[UR10][R136.64] ;  /* 0x0000000a88b78981 */ /* 0x000322000c1e1500 */
[----:B------:R-:W-:Y:S01]  /*5bd0*/  ISETP.GE.AND P0, PT, R178, UR9, PT ;  /* 0x00000009b2007c0c */ /* 0x000fe2000bf06270 */
[----:B------:R-:W-:Y:S01]  /*5be0*/  ULDC UR6, c[0x0][0x238] ;  /* 0x00008e0000067ab9 */ /* 0x000fe20000000800 */
[----:B------:R-:W-:Y:S01]  /*5bf0*/  PRMT R188, RZ, 0x7610, R188 ;  /* 0x00007610ffbc7816 */ /* 0x000fe200000000bc */
[----:B------:R-:W4:Y:S01]  /*5c00*/  LDL.64 R118, [R1] ;  /* 0x0000000001767983 */ /* 0x000f220000100a00 */
[----:B0-----:R-:W-:Y:S01]  /*5c10*/  IMAD.WIDE R130, R116, 0x2, R106 ;  /* 0x0000000274827825 */ /* 0x001fe200078e026a */
[----:B------:R-:W-:-:S03]  /*5c20*/  LOP3.LUT R116, R141, 0xe8, RZ, 0xfc, !PT ;  /* 0x000000e88d747812 */ /* 0x000fc600078efcff */
[----:B-1----:R-:W-:Y:S02]  /*5c30*/  IMAD R136, R178, UR12, RZ ;  /* 0x0000000cb2887c24 */ /* 0x002fe4000f8e02ff */
[----:B------:R-:W-:Y:S01]  /*5c40*/  IMAD R116, R116, UR6, RZ ;  /* 0x0000000674747c24 */ /* 0x000fe2000f8e02ff */
[----:B------:R-:W-:Y:S01]  /*5c50*/  LOP3.LUT R117, R141, 0xe0, RZ, 0xfc, !PT ;  /* 0x000000e08d757812 */ /* 0x000fe200078efcff */
[----:B------:R-:W-:Y:S01]  /*5c60*/  IMAD.WIDE R136, R136, 0x2, R106 ;  /* 0x0000000288887825 */ /* 0x000fe200078e026a */
[----:B------:R-:W-:Y:S01]  /*5c70*/  PRMT R187, RZ, 0x7610, R187 ;  /* 0x00007610ffbb7816 */ /* 0x000fe200000000bb */
[----:B------:R-:W-:Y:S01]  /*5c80*/  ULDC UR6, c[0x0][0x238] ;  /* 0x00008e0000067ab9 */ /* 0x000fe20000000800 */
[----:B------:R-:W-:Y:S01]  /*5c90*/  PRMT R184, RZ, 0x7610, R184 ;  /* 0x00007610ffb87816 */ /* 0x000fe200000000b8 */
[----:B------:R-:W-:Y:S01]  /*5ca0*/  IMAD.WIDE R178, R116, 0x2, R106 ;  /* 0x0000000274b27825 */ /* 0x000fe200078e026a */
[----:B------:R-:W4:Y:S03]  /*5cb0*/  @!P0 LDG.E.U16 R188, desc[UR10][R136.64] ;  /* 0x0000000a88bc8981 */ /* 0x000f26000c1e1500 */
[----:B------:R-:W-:Y:S01]  /*5cc0*/  IMAD R117, R117, UR7, RZ ;  /* 0x0000000775757c24 */ /* 0x000fe2000f8e02ff */
[----:B------:R-:W4:Y:S01]  /*5cd0*/  @!P5 LDG.E.U16 R187, desc[UR10][R178.64] ;  /* 0x0000000ab2bbd981 */ /* 0x000f22000c1e1500 */
[----:B------:R-:W-:-:S03]  /*5ce0*/  PRMT R186, RZ, 0x7610, R186 ;  /* 0x00007610ffba7816 */ /* 0x000fc600000000ba */
[----:B------:R0:W4:Y:S02]  /*5cf0*/  @!P4 LDG.E.U16 R184, desc[UR10][R138.64] ;  /* 0x0000000a8ab8c981 */ /* 0x000124000c1e1500 */
[----:B0-----:R-:W-:-:S05]  /*5d00*/  IMAD.WIDE R138, R117, 0x2, R106 ;  /* 0x00000002758a7825 */ /* 0x001fca00078e026a */
[----:B------:R0:W4:Y:S01]  /*5d10*/  @!P6 LDG.E.U16 R186, desc[UR10][R138.64] ;  /* 0x0000000a8abae981 */ /* 0x000122000c1e1500 */
[----:B------:R-:W-:Y:S02]  /*5d20*/  LEA.HI R189, R219, 0xf8, RZ, 0x1c ;  /* 0x000000f8dbbd7811 */ /* 0x000fe400078fe0ff */
[----:B------:R-:W-:Y:S02]  /*5d30*/  LOP3.LUT R116, R141, 0xf0, RZ, 0xfc, !PT ;  /* 0x000000f08d747812 */ /* 0x000fe400078efcff */
[C---:B------:R-:W-:Y:S02]  /*5d40*/  ISETP.GE.AND P1, PT, R189.reuse, UR9, PT ;  /* 0x00000009bd007c0c */ /* 0x040fe4000bf26270 */
[----:B------:R-:W-:Y:S01]  /*5d50*/  PRMT R185, RZ, 0x7610, R185 ;  /* 0x00007610ffb97816 */ /* 0x000fe200000000b9 */
[----:B------:R-:W-:Y:S02]  /*5d60*/  IMAD R116, R116, UR6, RZ ;  /* 0x0000000674747c24 */ /* 0x000fe4000f8e02ff */
[----:B------:R-:W-:Y:S01]  /*5d70*/  IMAD R136, R189, UR12, RZ ;  /* 0x0000000cbd887c24 */ /* 0x000fe2000f8e02ff */
[----:B0-----:R-:W-:-:S02]  /*5d80*/  PRMT R138, RZ, 0x7610, R138 ;  /* 0x00007610ff8a7816 */ /* 0x001fc4000000008a */
[----:B------:R0:W4:Y:S01]  /*5d90*/  @!P3 LDG.E.U16 R185, desc[UR10][R130.64] ;  /* 0x0000000a82b9b981 */ /* 0x000122000c1e1500 */
[----:B------:R-:W-:Y:S01]  /*5da0*/  PRMT R139, RZ, 0x7610, R139 ;  /* 0x00007610ff8b7816 */ /* 0x000fe2000000008b */
[----:B------:R-:W-:-:S05]  /*5db0*/  IMAD.WIDE R136, R136, 0x2, R106 ;  /* 0x0000000288887825 */ /* 0x000fca00078e026a */
[----:B------:R1:W4:Y:S01]  /*5dc0*/  @!P1 LDG.E.U16 R139, desc[UR10][R136.64] ;  /* 0x0000000a888b9981 */ /* 0x000322000c1e1500 */
[----:B0-----:R-:W-:-:S03]  /*5dd0*/  IMAD.WIDE R130, R116, 0x2, R106 ;  /* 0x0000000274827825 */ /* 0x001fc600078e026a */
[----:B------:R-:W4:Y:S04]  /*5de0*/  LDL.64 R116, [R1+0x148] ;  /* 0x0001480001747983 */ /* 0x000f280000100a00 */
[----:B------:R0:W4:Y:S01]  /*5df0*/  @!P2 LDG.E.U16 R138, desc[UR10][R130.64] ;  /* 0x0000000a828aa981 */ /* 0x000122000c1e1500 */
[----:B------:R-:W2:Y:S01]  /*5e00*/  S2UR UR7, SR_CgaCtaId ;  /* 0x00000000000779c3 */ /* 0x000ea20000008800 */
[----:B------:R-:W-:Y:S01]  /*5e10*/  UMOV UR6, 0x400 ;  /* 0x0000040000067882 */ /* 0x000fe20000000000 */
[C---:B-1----:R-:W-:Y:S01]  /*5e20*/  IMAD.SHL.U32 R137, R219.reuse, 0x2, RZ ;  /* 0x00000002db897824 */ /* 0x042fe200078e00ff */
[----:B0-----:R-:W-:Y:S02]  /*5e30*/  SHF.R.S32.HI R130, RZ, 0x6, R219 ;  /* 0x00000006ff827819 */ /* 0x001fe400000114db */
[----:B------:R-:W-:-:S02]  /*5e40*/  LOP3.LUT R131, R219, 0x7f, RZ, 0xc0, !PT ;  /* 0x0000007fdb837812 */ /* 0x000fc400078ec0ff */
[----:B------:R-:W-:Y:S02]  /*5e50*/  SGXT R130, R130, 0x1 ;  /* 0x000000018282781a */ /* 0x000fe40000000200 */
[C---:B------:R-:W-:Y:S02]  /*5e60*/  ISETP.GE.AND P1, PT, R131.reuse, UR9, PT ;  /* 0x0000000983007c0c */ /* 0x040fe4000bf26270 */
[----:B------:R-:W-:Y:S02]  /*5e70*/  LOP3.LUT R130, R130, 0x90, RZ, 0xc0, !PT ;  /* 0x0000009082827812 */ /* 0x000fe400078ec0ff */
[----:B------:R-:W-:Y:S01]  /*5e80*/  LOP3.LUT R136, R131, 0x80, RZ, 0xfc, !PT ;  /* 0x0000008083887812 */ /* 0x000fe200078efcff */
[----:B--2---:R-:W-:Y:S01]  /*5e90*/  ULEA UR6, UR7, UR6, 0x18 ;  /* 0x0000000607067291 */ /* 0x004fe2000f8ec03f */
[----:B------:R-:W-:Y:S01]  /*5ea0*/  LOP3.LUT R130, R130, 0x7e, R137, 0x78, !PT ;  /* 0x0000007e82827812 */ /* 0x000fe200078e7889 */
[----:B------:R-:W-:Y:S01]  /*5eb0*/  BAR.SYNC.DEFER_BLOCKING 0x0 ;  /* 0x0000000000007b1d */ /* 0x000fe20000010000 */
[----:B------:R-:W-:-:S02]  /*5ec0*/  IADD3 RZ, P2, R104, UR4, RZ ;  /* 0x0000000468ff7c10 */ /* 0x000fc4000ff5e0ff */
[----:B------:R-:W-:Y:S02]  /*5ed0*/  ISETP.GE.AND P0, PT, R136, UR9, PT ;  /* 0x0000000988007c0c */ /* 0x000fe4000bf06270 */
[----:B------:R-:W-:Y:S02]  /*5ee0*/  PRMT R210, RZ, 0x7610, R210 ;  /* 0x00007610ffd27816 */ /* 0x000fe400000000d2 */
[----:B------:R-:W-:Y:S02]  /*5ef0*/  IADD3 RZ, P3, R52, UR4, RZ ;  /* 0x0000000434ff7c10 */ /* 0x000fe4000ff7e0ff */
[----:B------:R-:W-:Y:S02]  /*5f00*/  PRMT R209, RZ, 0x7610, R209 ;  /* 0x00007610ffd17816 */ /* 0x000fe400000000d1 */
[----:B------:R-:W-:Y:S01]  /*5f10*/  PRMT R217, RZ, 0x7610, R217 ;  /* 0x00007610ffd97816 */ /* 0x000fe200000000d9 */
[----:B------:R0:W-:Y:S04]  /*5f20*/  STS.U16 [R130+UR6+0x8000], R108 ;  /* 0x0080006c82007988 */ /* 0x0001e80008000406 */
[----:B-----5:R1:W-:Y:S01]  /*5f30*/  STS.U16 [R130+UR6+0x8200], R109 ;  /* 0x0082006d82007988 */ /* 0x0203e20008000406 */
[----:B0-----:R-:W-:Y:S01]  /*5f40*/  VIADD R108, R104, UR4 ;  /* 0x00000004686c7c36 */ /* 0x001fe20008000000 */
[----:B-1----:R-:W-:-:S02]  /*5f50*/  IADD3.X R109, R105, UR5, RZ, P2, !PT ;  /* 0x00000005696d7c10 */ /* 0x002fc400097fe4ff */
[----:B------:R-:W-:Y:S01]  /*5f60*/  IADD3 RZ, P2, R102, UR4, RZ ;  /* 0x0000000466ff7c10 */ /* 0x000fe2000ff5e0ff */
[----:B---3--:R0:W-:Y:S04]  /*5f70*/  STS.U16 [R130+UR6+0x8400], R111 ;  /* 0x0084006f82007988 */ /* 0x0081e80008000406 */
[----:B------:R1:W2:Y:S04]  /*5f80*/  @!P1 LDG.E.U16 R210, desc[UR10][R108.64] ;  /* 0x0000000a6cd29981 */ /* 0x0002a8000c1e1500 */
[----:B----4-:R3:W-:Y:S01]  /*5f90*/  STS.U16 [R130+UR6+0x8600], R110 ;  /* 0x0086006e82007988 */ /* 0x0107e20008000406 */
[----:B0-----:R-:W-:Y:S01]  /*5fa0*/  IADD3.X R111, R103, UR5, RZ, P2, !PT ;  /* 0x00000005676f7c10 */ /* 0x001fe200097fe4ff */
[----:B-1----:R-:W-:Y:S01]  /*5fb0*/  VIADD R108, R52, UR4 ;  /* 0x00000004346c7c36 */ /* 0x002fe20008000000 */
[----:B------:R-:W-:-:S02]  /*5fc0*/  IADD3.X R109, R53, UR5, RZ, P3, !PT ;  /* 0x00000005356d7c10 */ /* 0x000fc40009ffe4ff */
[----:B------:R-:W-:Y:S01]  /*5fd0*/  IADD3 RZ, P3, R50, UR4, RZ ;  /* 0x0000000432ff7c10 */ /* 0x000fe2000ff7e0ff */
[----:B---3--:R-:W-:Y:S01]  /*5fe0*/  VIADD R110, R102, UR4 ;  /* 0x00000004666e7c36 */ /* 0x008fe20008000000 */
[----:B------:R-:W-:Y:S01]  /*5ff0*/  IADD3 RZ, P2, R100, UR4, RZ ;  /* 0x0000000464ff7c10 */ /* 0x000fe2000ff5e0ff */
[----:B------:R0:W3:Y:S01]  /*6000*/  @!P0 LDG.E.U16 R209, desc[UR10][R108.64] ;  /* 0x0000000a6cd18981 */ /* 0x0000e2000c1e1500 */
[----:B------:R-:W-:Y:S01]  /*6010*/  PRMT R216, RZ, 0x7610, R216 ;  /* 0x00007610ffd87816 */ /* 0x000fe200000000d8 */
[----:B0-----:R-:W-:Y:S01]  /*6020*/  VIADD R108, R50, UR4 ;  /* 0x00000004326c7c36 */ /* 0x001fe20008000000 */
[----:B------:R-:W-:Y:S02]  /*6030*/  IADD3.X R109, R51, UR5, RZ, P3, !PT ;  /* 0x00000005336d7c10 */ /* 0x000fe40009ffe4ff */
[----:B------:R-:W-:Y:S01]  /*6040*/  IADD3 RZ, P3, R48, UR4, RZ ;  /* 0x0000000430ff7c10 */ /* 0x000fe2000ff7e0ff */
[----:B------:R0:W-:Y:S02]  /*6050*/  STS.U16 [R130+UR6+0x8100], R0 ;  /* 0x0081000082007988 */ /* 0x0001e40008000406 */
[----:B0-----:R-:W-:-:S02]  /*6060*/  PRMT R0, RZ, 0x7610, R0 ;  /* 0x00007610ff007816 */ /* 0x001fc40000000000 */
[----:B------:R0:W-:Y:S04]  /*6070*/  STS.U16 [R130+UR6+0x8500], R112 ;  /* 0x0085007082007988 */ /* 0x0001e80008000406 */
[----:B------:R-:W-:Y:S04]  /*6080*/  STS.U16 [R130+UR6+0x8700], R113 ;  /* 0x0087007182007988 */ /* 0x000fe80008000406 */
[----:B------:R1:W-:Y:S01]  /*6090*/  STS.U16 [R130+UR6+0x8e00], R129 ;  /* 0x008e008182007988 */ /* 0x0003e20008000406 */
[----:B0-----:R-:W-:Y:S01]  /*60a0*/  VIADD R112, R94, UR4 ;  /* 0x000000045e707c36 */ /* 0x001fe20008000000 */
[----:B-1----:R-:W-:-:S02]  /*60b0*/  PRMT R129, RZ, 0x7610, R129 ;  /* 0x00007610ff817816 */ /* 0x002fc40000000081 */
[----:B------:R0:W-:Y:S04]  /*60c0*/  STS.U16 [R130+UR6+0x8a00], R121 ;  /* 0x008a007982007988 */ /* 0x0001e80008000406 */
[----:B------:R1:W-:Y:S01]  /*60d0*/  STS.U16 [R130+UR6+0x8f00], R128 ;  /* 0x008f008082007988 */ /* 0x0003e20008000406 */
[----:B0-----:R-:W-:-:S03]  /*60e0*/  PRMT R121, RZ, 0x7610, R121 ;  /* 0x00007610ff797816 */ /* 0x001fc60000000079 */
[----:B------:R0:W-:Y:S01]  /*60f0*/  STS.U16 [R130+UR6+0x9000], R127 ;  /* 0x0090007f82007988 */ /* 0x0001e20008000406 */
[----:B-1----:R-:W-:Y:S02]  /*6100*/  PRMT R128, RZ, 0x7610, R128 ;  /* 0x00007610ff807816 */ /* 0x002fe40000000080 */
[----:B0-----:R-:W-:Y:S01]  /*6110*/  PRMT R127, RZ, 0x7610, R127 ;  /* 0x00007610ff7f7816 */ /* 0x001fe2000000007f */
[----:B------:R0:W-:Y:S01]  /*6120*/  STS.U16 [R130+UR6+0x8300], R120 ;  /* 0x0083007882007988 */ /* 0x0001e20008000406 */
[----:B------:R-:W-:Y:S02]  /*6130*/  PRMT R202, RZ, 0x7610, R202 ;  /* 0x00007610ffca7816 */ /* 0x000fe400000000ca */
[----:B------:R-:W-:Y:S02]  /*6140*/  PRMT R195, RZ, 0x7610, R195 ;  /* 0x00007610ffc37816 */ /* 0x000fe400000000c3 */
[----:B0-----:R-:W-:Y:S02]  /*6150*/  PRMT R120, RZ, 0x7610, R120 ;  /* 0x00007610ff787816 */ /* 0x001fe40000000078 */
[----:B------:R-:W-:-:S02]  /*6160*/  PRMT R208, RZ, 0x7610, R208 ;  /* 0x00007610ffd07816 */ /* 0x000fc400000000d0 */
[----:B------:R-:W-:Y:S02]  /*6170*/  PRMT R207, RZ, 0x7610, R207 ;  /* 0x00007610ffcf7816 */ /* 0x000fe400000000cf */
[----:B------:R-:W-:Y:S01]  /*6180*/  PRMT R179, RZ, 0x7610, R179 ;  /* 0x00007610ffb37816 */ /* 0x000fe200000000b3 */
[----:B------:R0:W-:Y:S01]  /*6190*/  STS.U16 [R130+UR6+0x8d00], R140 ;  /* 0x008d008c82007988 */ /* 0x0001e20008000406 */
[----:B------:R-:W-:Y:S02]  /*61a0*/  PRMT R215, RZ, 0x7610, R215 ;  /* 0x00007610ffd77816 */ /* 0x000fe400000000d7 */
[----:B------:R-:W-:Y:S02]  /*61b0*/  PRMT R214, RZ, 0x7610, R214 ;  /* 0x00007610ffd67816 */ /* 0x000fe400000000d6 */
[----:B0-----:R-:W-:Y:S01]  /*61c0*/  PRMT R140, RZ, 0x7610, R140 ;  /* 0x00007610ff8c7816 */ /* 0x001fe2000000008c */
[----:B------:R0:W-:Y:S04]  /*61d0*/  STS.U16 [R130+UR6+0x9700], R188 ;  /* 0x009700bc82007988 */ /* 0x0001e80008000406 */
[----:B------:R1:W-:Y:S01]  /*61e0*/  STS.U16 [R130+UR6+0x9d00], R187 ;  /* 0x009d00bb82007988 */ /* 0x0003e20008000406 */
[----:B0-----:R-:W-:-:S02]  /*61f0*/  PRMT R188, RZ, 0x7610, R188 ;  /* 0x00007610ffbc7816 */ /* 0x001fc400000000bc */
[----:B-1----:R-:W-:-:S04]  /*6200*/  PRMT R187, RZ, 0x7610, R187 ;  /* 0x00007610ffbb7816 */ /* 0x002fc800000000bb */
[----:B------:R0:W4:Y:S04]  /*6210*/  @!P1 LDG.E.U16 R188, desc[UR10][R110.64] ;  /* 0x0000000a6ebc9981 */ /* 0x000128000c1e1500 */
[----:B------:R1:W5:Y:S01]  /*6220*/  @!P0 LDG.E.U16 R187, desc[UR10][R108.64] ;  /* 0x0000000a6cbb8981 */ /* 0x000362000c1e1500 */
[----:B0-----:R-:W-:Y:S01]  /*6230*/  VIADD R110, R100, UR4 ;  /* 0x00000004646e7c36 */ /* 0x001fe20008000000 */
[----:B------:R-:W-:Y:S02]  /*6240*/  IADD3.X R111, R101, UR5, RZ, P2, !PT ;  /* 0x00000005656f7c10 */ /* 0x000fe400097fe4ff */
[----:B------:R-:W-:Y:S01]  /*6250*/  IADD3 RZ, P2, R98, UR4, RZ ;  /* 0x0000000462ff7c10 */ /* 0x000fe2000ff5e0ff */
[----:B------:R0:W-:Y:S01]  /*6260*/  STS.U16 [R130+UR6+0x9c00], R186 ;  /* 0x009c00ba82007988 */ /* 0x0001e20008000406 */
[----:B-1----:R-:W-:Y:S01]  /*6270*/  VIADD R108, R48, UR4 ;  /* 0x00000004306c7c36 */ /* 0x002fe20008000000 */
[----:B------:R-:W-:-:S02]  /*6280*/  IADD3.X R109, R49, UR5, RZ, P3, !PT ;  /* 0x00000005316d7c10 */ /* 0x000fc40009ffe4ff */
[----:B------:R1:W5:Y:S01]  /*6290*/  @!P1 LDG.E.U16 R217, desc[UR10][R110.64] ;  /* 0x0000000a6ed99981 */ /* 0x000362000c1e1500 */
[----:B------:R-:W-:-:S03]  /*62a0*/  IADD3 RZ, P3, R46, UR4, RZ ;  /* 0x000000042eff7c10 */ /* 0x000fc6000ff7e0ff */
[----:B------:R1:W5:Y:S01]  /*62b0*/  @!P0 LDG.E.U16 R216, desc[UR10][R108.64] ;  /* 0x0000000a6cd88981 */ /* 0x000362000c1e1500 */
[----:B0-----:R-:W-:Y:S01]  /*62c0*/  PRMT R186, RZ, 0x7610, R186 ;  /* 0x00007610ffba7816 */ /* 0x001fe200000000ba */
[----:B-1----:R-:W-:Y:S01]  /*62d0*/  VIADD R110, R98, UR4 ;  /* 0x00000004626e7c36 */ /* 0x002fe20008000000 */
[----:B------:R-:W-:Y:S02]  /*62e0*/  IADD3.X R111, R99, UR5, RZ, P2, !PT ;  /* 0x00000005636f7c10 */ /* 0x000fe400097fe4ff */
[----:B------:R-:W-:Y:S01]  /*62f0*/  IADD3 RZ, P2, R96, UR4, RZ ;  /* 0x0000000460ff7c10 */ /* 0x000fe2000ff5e0ff */
[----:B------:R-:W-:Y:S01]  /*6300*/  VIADD R108, R46, UR4 ;  /* 0x000000042e6c7c36 */ /* 0x000fe20008000000 */
[----:B------:R-:W-:Y:S01]  /*6310*/  IADD3.X R109, R47, UR5, RZ, P3, !PT ;  /* 0x000000052f6d7c10 */ /* 0x000fe20009ffe4ff */
[----:B------:R0:W5:Y:S01]  /*6320*/  @!P1 LDG.E.U16 R186, desc[UR10][R110.64] ;  /* 0x0000000a6eba9981 */ /* 0x000162000c1e1500 */
[----:B------:R-:W-:-:S03]  /*6330*/  IADD3 RZ, P3, R44, UR4, RZ ;  /* 0x000000042cff7c10 */ /* 0x000fc6000ff7e0ff */
[----:B------:R1:W5:Y:S01]  /*6340*/  @!P0 LDG.E.U16 R0, desc[UR10][R108.64] ;  /* 0x0000000a6c008981 */ /* 0x000362000c1e1500 */
[----:B0-----:R-:W-:Y:S01]  /*6350*/  VIADD R110, R96, UR4 ;  /* 0x00000004606e7c36 */ /* 0x001fe20008000000 */
[----:B------:R-:W-:Y:S02]  /*6360*/  IADD3.X R111, R97, UR5, RZ, P2, !PT ;  /* 0x00000005616f7c10 */ /* 0x000fe400097fe4ff */
[----:B------:R-:W-:Y:S02]  /*6370*/  IADD3 RZ, P2, R94, UR4, RZ ;  /* 0x000000045eff7c10 */ /* 0x000fe4000ff5e0ff */
[----:B-1----:R-:W-:Y:S01]  /*6380*/  PRMT R109, RZ, 0x7610, R109 ;  /* 0x00007610ff6d7816 */ /* 0x002fe2000000006d */
[----:B------:R0:W5:Y:S01]  /*6390*/  @!P1 LDG.E.U16 R129, desc[UR10][R110.64] ;  /* 0x0000000a6e819981 */ /* 0x000162000c1e1500 */
[----:B------:R-:W-:Y:S02]  /*63a0*/  IADD3.X R113, R95, UR5, RZ, P2, !PT ;  /* 0x000000055f717c10 */ /* 0x000fe400097fe4ff */
[----:B------:R-:W-:-:S03]  /*63b0*/  IADD3 RZ, P2, R92, UR4, RZ ;  /* 0x000000045cff7c10 */ /* 0x000fc6000ff5e0ff */
[----:B------:R1:W5:Y:S01]  /*63c0*/  @!P1 LDG.E.U16 R128, desc[UR10][R112.64] ;  /* 0x0000000a70809981 */ /* 0x000362000c1e1500 */
[----:B0-----:R-:W-:Y:S01]  /*63d0*/  VIADD R110, R44, UR4 ;  /* 0x000000042c6e7c36 */ /* 0x001fe20008000000 */
[----:B------:R-:W-:Y:S02]  /*63e0*/  IADD3.X R111, R45, UR5, RZ, P3, !PT ;  /* 0x000000052d6f7c10 */ /* 0x000fe40009ffe4ff */
[----:B------:R-:W-:-:S03]  /*63f0*/  IADD3 RZ, P3, R42, UR4, RZ ;  /* 0x000000042aff7c10 */ /* 0x000fc6000ff7e0ff */
[----:B------:R0:W5:Y:S01]  /*6400*/  @!P0 LDG.E.U16 R109, desc[UR10][R110.64] ;  /* 0x0000000a6e6d8981 */ /* 0x000162000c1e1500 */
[----:B-1----:R-:W-:Y:S01]  /*6410*/  VIADD R112, R92, UR4 ;  /* 0x000000045c707c36 */ /* 0x002fe20008000000 */
        /* <DEDUP_REMOVED lines=10> */
[----:B------:R1:W2:Y:S01]  /*64c0*/  @!P1 LDG.E.U16 R202, desc[UR10][R112.64] ;  /* 0x0000000a70ca9981 */ /* 0x0002a2000c1e1500 */
[----:B0-----:R-:W-:Y:S01]  /*64d0*/  VIADD R110, R40, UR4 ;  /* 0x00000004286e7c36 */ /* 0x001fe20008000000 */
[----:B------:R-:W-:Y:S02]  /*64e0*/  IADD3.X R111, R41, UR5, RZ, P3, !PT ;  /* 0x00000005296f7c10 */ /* 0x000fe40009ffe4ff */
[----:B------:R-:W-:-:S03]  /*64f0*/  IADD3 RZ, P3, R38, UR4, RZ ;  /* 0x0000000426ff7c10 */ /* 0x000fc6000ff7e0ff */
[----:B------:R0:W5:Y:S01]  /*6500*/  @!P0 LDG.E.U16 R120, desc[UR10][R110.64] ;  /* 0x0000000a6e788981 */ /* 0x000162000c1e1500 */
[----:B-1----:R-:W-:Y:S01]  /*6510*/  VIADD R112, R88, UR4 ;  /* 0x0000000458707c36 */ /* 0x002fe20008000000 */
[----:B------:R-:W-:Y:S02]  /*6520*/  IADD3.X R113, R89, UR5, RZ, P2, !PT ;  /* 0x0000000559717c10 */ /* 0x000fe400097fe4ff */
[----:B------:R-:W-:-:S03]  /*6530*/  IADD3 RZ, P2, R86, UR4, RZ ;  /* 0x0000000456ff7c10 */ /* 0x000fc6000ff5e0ff */
[----:B------:R1:W4:Y:S01]  /*6540*/  @!P1 LDG.E.U16 R208, desc[UR10][R112.64] ;  /* 0x0000000a70d09981 */ /* 0x000322000c1e1500 */
[----:B0-----:R-:W-:Y:S01]  /*6550*/  VIADD R110, R38, UR4 ;  /* 0x00000004266e7c36 */ /* 0x001fe20008000000 */
[----:B------:R-:W-:Y:S02]  /*6560*/  IADD3.X R111, R39, UR5, RZ, P3, !PT ;  /* 0x00000005276f7c10 */ /* 0x000fe40009ffe4ff */
[----:B------:R-:W-:-:S03]  /*6570*/  IADD3 RZ, P3, R36, UR4, RZ ;  /* 0x0000000424ff7c10 */ /* 0x000fc6000ff7e0ff */
[----:B------:R0:W3:Y:S01]  /*6580*/  @!P0 LDG.E.U16 R195, desc[UR10][R110.64] ;  /* 0x0000000a6ec38981 */ /* 0x0000e2000c1e1500 */
        /* <DEDUP_REMOVED lines=10> */
[----:B------:R-:W-:Y:S02]  /*6630*/  IADD3 RZ, P2, R82, UR4, RZ ;  /* 0x0000000452ff7c10 */ /* 0x000fe4000ff5e0ff */
[----:B------:R-:W-:Y:S01]  /*6640*/  PRMT R199, RZ, 0x7610, R199 ;  /* 0x00007610ffc77816 */ /* 0x000fe200000000c7 */
        /* <DEDUP_REMOVED lines=12> */
[----:B------:R-:W-:-:S02]  /*6710*/  IADD3 RZ, P3, R30, UR4, RZ ;  /* 0x000000041eff7c10 */ /* 0x000fc4000ff7e0ff */
[----:B------:R-:W-:Y:S01]  /*6720*/  PRMT R108, RZ, 0x7610, R108 ;  /* 0x00007610ff6c7816 */ /* 0x000fe2000000006c */
[----:B------:R0:W5:Y:S01]  /*6730*/  @!P0 LDG.E.U16 R214, desc[UR10][R110.64] ;  /* 0x0000000a6ed68981 */ /* 0x000162000c1e1500 */
[----:B-1----:R-:W-:Y:S01]  /*6740*/  VIADD R112, R80, UR4 ;  /* 0x0000000450707c36 */ /* 0x002fe20008000000 */
[----:B------:R-:W-:Y:S02]  /*6750*/  IADD3.X R113, R81, UR5, RZ, P2, !PT ;  /* 0x0000000551717c10 */ /* 0x000fe400097fe4ff */
[----:B------:R-:W-:Y:S01]  /*6760*/  IADD3 RZ, P2, R78, UR4, RZ ;  /* 0x000000044eff7c10 */ /* 0x000fe2000ff5e0ff */
[----:B------:R1:W-:Y:S01]  /*6770*/  STS.U16 [R130+UR6+0x9100], R126 ;  /* 0x0091007e82007988 */ /* 0x0003e20008000406 */
[----:B------:R-:W-:-:S03]  /*6780*/  PRMT R136, RZ, 0x7610, R136 ;  /* 0x00007610ff887816 */ /* 0x000fc60000000088 */
[----:B------:R1:W5:Y:S01]  /*6790*/  @!P1 LDG.E.U16 R108, desc[UR10][R112.64] ;  /* 0x0000000a706c9981 */ /* 0x000362000c1e1500 */
[----:B0-----:R-:W-:Y:S01]  /*67a0*/  VIADD R110, R30, UR4 ;  /* 0x000000041e6e7c36 */ /* 0x001fe20008000000 */
[----:B------:R-:W-:Y:S02]  /*67b0*/  IADD3.X R111, R31, UR5, RZ, P3, !PT ;  /* 0x000000051f6f7c10 */ /* 0x000fe40009ffe4ff */
[----:B------:R-:W-:Y:S02]  /*67c0*/  IADD3 RZ, P3, R28, UR4, RZ ;  /* 0x000000041cff7c10 */ /* 0x000fe4000ff7e0ff */
[----:B-1----:R-:W-:Y:S01]  /*67d0*/  PRMT R126, RZ, 0x7610, R126 ;  /* 0x00007610ff7e7816 */ /* 0x002fe2000000007e */
[----:B------:R0:W5:Y:S01]  /*67e0*/  @!P0 LDG.E.U16 R198, desc[UR10][R110.64] ;  /* 0x0000000a6ec68981 */ /* 0x000162000c1e1500 */
[----:B------:R-:W-:Y:S01]  /*67f0*/  VIADD R112, R78, UR4 ;  /* 0x000000044e707c36 */ /* 0x000fe20008000000 */
[----:B------:R-:W-:Y:S02]  /*6800*/  IADD3.X R113, R79, UR5, RZ, P2, !PT ;  /* 0x000000054f717c10 */ /* 0x000fe400097fe4ff */
[----:B------:R1:W-:Y:S01]  /*6810*/  STS.U16 [R130+UR6+0x9200], R125 ;  /* 0x0092007d82007988 */ /* 0x0003e20008000406 */
[----:B------:R-:W-:-:S03]  /*6820*/  IADD3 RZ, P2, R76, UR4, RZ ;  /* 0x000000044cff7c10 */ /* 0x000fc6000ff5e0ff */
[----:B------:R1:W-:Y:S01]  /*6830*/  STS.U16 [R130+UR6+0x8900], R115 ;  /* 0x0089007382007988 */ /* 0x0003e20008000406 */
[----:B0-----:R-:W-:Y:S01]  /*6840*/  VIADD R110, R28, UR4 ;  /* 0x000000041c6e7c36 */ /* 0x001fe20008000000 */
[----:B------:R-:W-:Y:S02]  /*6850*/  IADD3.X R111, R29, UR5, RZ, P3, !PT ;  /* 0x000000051d6f7c10 */ /* 0x000fe40009ffe4ff */
[----:B------:R-:W-:Y:S01]  /*6860*/  IADD3 RZ, P3, R26, UR4, RZ ;  /* 0x000000041aff7c10 */ /* 0x000fe2000ff7e0ff */
[----:B------:R0:W5:Y:S01]  /*6870*/  @!P1 LDG.E.U16 R126, desc[UR10][R112.64] ;  /* 0x0000000a707e9981 */ /* 0x000162000c1e1500 */
[----:B-1----:R-:W-:-:S03]  /*6880*/  PRMT R125, RZ, 0x7610, R125 ;  /* 0x00007610ff7d7816 */ /* 0x002fc6000000007d */
[----:B------:R1:W5:Y:S01]  /*6890*/  @!P0 LDG.E.U16 R136, desc[UR10][R110.64] ;  /* 0x0000000a6e888981 */ /* 0x000362000c1e1500 */
[----:B------:R-:W-:Y:S01]  /*68a0*/  PRMT R115, RZ, 0x7610, R115 ;  /* 0x00007610ff737816 */ /* 0x000fe20000000073 */
[----:B0-----:R-:W-:Y:S01]  /*68b0*/  VIADD R112, R76, UR4 ;  /* 0x000000044c707c36 */ /* 0x001fe20008000000 */
[----:B------:R-:W-:Y:S01]  /*68c0*/  IADD3.X R113, R77, UR5, RZ, P2, !PT ;  /* 0x000000054d717c10 */ /* 0x000fe200097fe4ff */
[----:B-1----:R-:W-:Y:S01]  /*68d0*/  VIADD R110, R26, UR4 ;  /* 0x000000041a6e7c36 */ /* 0x002fe20008000000 */
[----:B------:R-:W-:Y:S01]  /*68e0*/  IADD3.X R111, R27, UR5, RZ, P3, !PT ;  /* 0x000000051b6f7c10 */ /* 0x000fe20009ffe4ff */
[----:B------:R0:W-:Y:S01]  /*68f0*/  STS.U16 [R130+UR6+0x8800], R114 ;  /* 0x0088007282007988 */ /* 0x0001e20008000406 */
[----:B------:R-:W-:Y:S02]  /*6900*/  IADD3 RZ, P3, R24, UR4, RZ ;  /* 0x0000000418ff7c10 */ /* 0x000fe4000ff7e0ff */
[----:B------:R-:W-:Y:S01]  /*6910*/  IADD3 RZ, P2, R74, UR4, RZ ;  /* 0x000000044aff7c10 */ /* 0x000fe2000ff5e0ff */
[----:B------:R1:W5:Y:S01]  /*6920*/  @!P0 LDG.E.U16 R125, desc[UR10][R110.64] ;  /* 0x0000000a6e7d8981 */ /* 0x000362000c1e1500 */
[----:B------:R-:W-:-:S03]  /*6930*/  PRMT R194, RZ, 0x7610, R194 ;  /* 0x00007610ffc27816 */ /* 0x000fc600000000c2 */
        /* <DEDUP_REMOVED lines=8> */
[----:B------:R-:W-:Y:S02]  /*69c0*/  IADD3 RZ, P2, R72, UR4, RZ ;  /* 0x0000000448ff7c10 */ /* 0x000fe4000ff5e0ff */
[----:B------:R-:W-:Y:S01]  /*69d0*/  PRMT R193, RZ, 0x7610, R193 ;  /* 0x00007610ffc17816 */ /* 0x000fe200000000c1 */
[----:B------:R1:W4:Y:S01]  /*69e0*/  @!P1 LDG.E.U16 R194, desc[UR10][R112.64] ;  /* 0x0000000a70c29981 */ /* 0x000322000c1e1500 */
[----:B------:R-:W-:Y:S01]  /*69f0*/  PRMT R206, RZ, 0x7610, R206 ;  /* 0x00007610ffce7816 */ /* 0x000fe200000000ce */
[----:B0-----:R-:W-:Y:S01]  /*6a00*/  VIADD R110, R22, UR4 ;  /* 0x00000004166e7c36 */ /* 0x001fe20008000000 */
[----:B------:R-:W-:-:S02]  /*6a10*/  IADD3.X R111, R23, UR5, RZ, P3, !PT ;  /* 0x00000005176f7c10 */ /* 0x000fc40009ffe4ff */
[----:B------:R-:W-:Y:S01]  /*6a20*/  IADD3 RZ, P3, R20, UR4, RZ ;  /* 0x0000000414ff7c10 */ /* 0x000fe2000ff7e0ff */
[----:B-1----:R-:W-:Y:S01]  /*6a30*/  VIADD R112, R72, UR4 ;  /* 0x0000000448707c36 */ /* 0x002fe20008000000 */
[----:B------:R-:W-:Y:S01]  /*6a40*/  IADD3.X R113, R73, UR5, RZ, P2, !PT ;  /* 0x0000000549717c10 */ /* 0x000fe200097fe4ff */
[----:B------:R0:W5:Y:S01]  /*6a50*/  @!P0 LDG.E.U16 R193, desc[UR10][R110.64] ;  /* 0x0000000a6ec18981 */ /* 0x000162000c1e1500 */
[----:B------:R-:W-:Y:S02]  /*6a60*/  IADD3 RZ, P2, R70, UR4, RZ ;  /* 0x0000000446ff7c10 */ /* 0x000fe4000ff5e0ff */
[----:B------:R-:W-:Y:S01]  /*6a70*/  PRMT R205, RZ, 0x7610, R205 ;  /* 0x00007610ffcd7816 */ /* 0x000fe200000000cd */
[----:B------:R1:W5:Y:S01]  /*6a80*/  @!P1 LDG.E.U16 R206, desc[UR10][R112.64] ;  /* 0x0000000a70ce9981 */ /* 0x000362000c1e1500 */
        /* <DEDUP_REMOVED lines=30> */
[----:B0-----:R-:W-:Y:S01]  /*6c70*/  VIADD R110, R14, UR4 ;  /* 0x000000040e6e7c36 */ /* 0x001fe20008000000 */
[----:B------:R-:W-:Y:S02]  /*6c80*/  IADD3.X R111, R15, UR5, RZ, P3, !PT ;  /* 0x000000050f6f7c10 */ /* 0x000fe40009ffe4ff */
[----:B-1----:R-:W-:-:S02]  /*6c90*/  IADD3.X R113, R65, UR5, RZ, P2, !PT ;  /* 0x0000000541717c10 */ /* 0x002fc400097fe4ff */
[C---:B------:R-:W-:Y:S01]  /*6ca0*/  IADD3 RZ, P2, R12.reuse, UR4, RZ ;  /* 0x000000040cff7c10 */ /* 0x040fe2000ff5e0ff */
[----:B------:R-:W-:Y:S04]  /*6cb0*/  STS.U16 [R130+UR6+0x8b00], R122 ;  /* 0x008b007a82007988 */ /* 0x000fe80008000406 */
        /* <DEDUP_REMOVED lines=10> */
[----:B------:R0:W-:Y:S04]  /*6d60*/  STS.U16 [R130+UR6+0x9f00], R139 ;  /* 0x009f008b82007988 */ /* 0x0001e80008000406 */
[----:B------:R1:W5:Y:S01]  /*6d70*/  @!P0 LDG.E.U16 R196, desc[UR10][R110.64] ;  /* 0x0000000a6ec48981 */ /* 0x000362000c1e1500 */
[----:B0-----:R-:W-:Y:S01]  /*6d80*/  PRMT R130, RZ, 0x7610, R130 ;  /* 0x00007610ff827816 */ /* 0x001fe20000000082 */
[----:B-1----:R-:W-:Y:S01]  /*6d90*/  VIADD R110, R12, UR4 ;  /* 0x000000040c6e7c36 */ /* 0x002fe20008000000 */
[----:B------:R-:W-:-:S02]  /*6da0*/  IADD3.X R111, R13, UR5, RZ, P2, !PT ;  /* 0x000000050d6f7c10 */ /* 0x000fc400097fe4ff */
[----:B------:R-:W-:Y:S02]  /*6db0*/  IADD3 RZ, P2, R62, UR4, RZ ;  /* 0x000000043eff7c10 */ /* 0x000fe4000ff5e0ff */
[----:B------:R-:W-:Y:S01]  /*6dc0*/  PRMT R124, RZ, 0x7610, R124 ;  /* 0x00007610ff7c7816 */ /* 0x000fe2000000007c */
[----:B------:R0:W5:Y:S01]  /*6dd0*/  @!P0 LDG.E.U16 R130, desc[UR10][R110.64] ;  /* 0x0000000a6e828981 */ /* 0x000162000c1e1500 */
[----:B------:R-:W-:Y:S01]  /*6de0*/  PRMT R131, RZ, 0x7610, R131 ;  /* 0x00007610ff837816 */ /* 0x000fe20000000083 */
[----:B------:R-:W-:Y:S01]  /*6df0*/  VIADD R112, R64, UR4 ;  /* 0x0000000440707c36 */ /* 0x000fe20008000000 */
[----:B------:R-:W-:-:S04]  /*6e00*/  PRMT R123, RZ, 0x7610, R123 ;  /* 0x00007610ff7b7816 */ /* 0x000fc8000000007b */
[----:B------:R1:W5:Y:S01]  /*6e10*/  @!P1 LDG.E.U16 R131, desc[UR10][R112.64] ;  /* 0x0000000a70839981 */ /* 0x000362000c1e1500 */
[----:B0-----:R-:W-:Y:S01]  /*6e20*/  VIADD R110, R62, UR4 ;  /* 0x000000043e6e7c36 */ /* 0x001fe20008000000 */
[----:B------:R-:W-:Y:S02]  /*6e30*/  IADD3.X R111, R63, UR5, RZ, P2, !PT ;  /* 0x000000053f6f7c10 */ /* 0x000fe400097fe4ff */
[----:B------:R-:W-:-:S03]  /*6e40*/  IADD3 RZ, P2, R10, UR4, RZ ;  /* 0x000000040aff7c10 */ /* 0x000fc6000ff5e0ff */
[----:B------:R0:W5:Y:S01]  /*6e50*/  @!P1 LDG.E.U16 R124, desc[UR10][R110.64] ;  /* 0x0000000a6e7c9981 */ /* 0x000162000c1e1500 */
[----:B-1----:R-:W-:Y:S01]  /*6e60*/  PRMT R113, RZ, 0x7610, R113 ;  /* 0x00007610ff717816 */ /* 0x002fe20000000071 */
[----:B0-----:R-:W-:Y:S01]  /*6e70*/  VIADD R110, R10, UR4 ;  /* 0x000000040a6e7c36 */ /* 0x001fe20008000000 */
[----:B------:R-:W-:Y:S02]  /*6e80*/  IADD3.X R111, R11, UR5, RZ, P2, !PT ;  /* 0x000000050b6f7c10 */ /* 0x000fe400097fe4ff */
[----:B------:R-:W-:-:S03]  /*6e90*/  IADD3 RZ, P2, R60, UR4, RZ ;  /* 0x000000043cff7c10 */ /* 0x000fc6000ff5e0ff */
[----:B------:R0:W5:Y:S01]  /*6ea0*/  @!P0 LDG.E.U16 R123, desc[UR10][R110.64] ;  /* 0x0000000a6e7b8981 */ /* 0x000162000c1e1500 */
[----:B------:R-:W-:Y:S01]  /*6eb0*/  PRMT R112, RZ, 0x7610, R112 ;  /* 0x00007610ff707816 */ /* 0x000fe20000000070 */
        /* <DEDUP_REMOVED lines=31> */
[----:B------:R-:W-:-:S05]  /*70b0*/  IADD3.X R111, R55, UR5, RZ, P2, !PT ;  /* 0x00000005376f7c10 */ /* 0x000fca00097fe4ff */
[----:B------:R0:W5:Y:S02]  /*70c0*/  @!P1 LDG.E.U16 R181, desc[UR10][R110.64] ;  /* 0x0000000a6eb59981 */ /* 0x000164000c1e1500 */
[----:B0-----:R-:W-:-:S04]  /*70d0*/  IADD3 R110, P2, R148, UR4, RZ ;  /* 0x00000004946e7c10 */ /* 0x001fc8000ff5e0ff */
[----:B------:R-:W-:-:S05]  /*70e0*/  IADD3.X R111, R149, UR5, RZ, P2, !PT ;  /* 0x00000005956f7c10 */ /* 0x000fca00097fe4ff */
[----:B------:R0:W5:Y:S01]  /*70f0*/  @!P0 LDG.E.U16 R190, desc[UR10][R110.64] ;  /* 0x0000000a6ebe8981 */ /* 0x000162000c1e1500 */
[----:B------:R-:W-:Y:S02]  /*7100*/  PRMT R189, RZ, 0x7610, R189 ;  /* 0x00007610ffbd7816 */ /* 0x000fe400000000bd */
[----:B0-----:R-:W-:-:S04]  /*7110*/  IADD3 R110, P2, R146, UR4, RZ ;  /* 0x00000004926e7c10 */ /* 0x001fc8000ff5e0ff */
[----:B------:R-:W-:Y:S02]  /*7120*/  IADD3.X R111, R147, UR5, RZ, P2, !PT ;  /* 0x00000005936f7c10 */ /* 0x000fe400097fe4ff */
[C---:B------:R-:W-:Y:S02]  /*7130*/  IADD3 RZ, P2, R2.reuse, UR4, RZ ;  /* 0x0000000402ff7c10 */ /* 0x040fe4000ff5e0ff */
[----:B------:R-:W-:Y:S01]  /*7140*/  PRMT R145, RZ, 0x7610, R145 ;  /* 0x00007610ff917816 */ /* 0x000fe20000000091 */
[----:B------:R0:W5:Y:S02]  /*7150*/  @!P1 LDG.E.U16 R189, desc[UR10][R110.64] ;  /* 0x0000000a6ebd9981 */ /* 0x000164000c1e1500 */
[----:B0-----:R-:W-:Y:S01]  /*7160*/  VIADD R110, R2, UR4 ;  /* 0x00000004026e7c36 */ /* 0x001fe20008000000 */
[----:B------:R-:W-:Y:S02]  /*7170*/  IADD3.X R111, R3, UR5, RZ, P2, !PT ;  /* 0x00000005036f7c10 */ /* 0x000fe400097fe4ff */
[----:B------:R-:W-:-:S03]  /*7180*/  IADD3 RZ, P2, R142, UR4, RZ ;  /* 0x000000048eff7c10 */ /* 0x000fc6000ff5e0ff */
[----:B------:R0:W5:Y:S02]  /*7190*/  @!P0 LDG.E.U16 R145, desc[UR10][R110.64] ;  /* 0x0000000a6e918981 */ /* 0x000164000c1e1500 */
[----:B0-----:R-:W-:Y:S02]  /*71a0*/  IADD3.X R111, R143, UR5, RZ, P2, !PT ;  /* 0x000000058f6f7c10 */ /* 0x001fe400097fe4ff */
[----:B------:R-:W-:-:S04]  /*71b0*/  IADD3 R138, P2, R116, UR4, RZ ;  /* 0x00000004748a7c10 */ /* 0x000fc8000ff5e0ff */
[----:B------:R-:W-:Y:S02]  /*71c0*/  IADD3.X R139, R117, UR5, RZ, P2, !PT ;  /* 0x00000005758b7c10 */ /* 0x000fe400097fe4ff */
[----:B------:R-:W2:Y:S01]  /*71d0*/  LDL.64 R116, [R1+0x8] ;  /* 0x0000080001747983 */ /* 0x000ea20000100a00 */
[----:B------:R-:W-:Y:S01]  /*71e0*/  PRMT R211, RZ, 0x7610, R211 ;  /* 0x00007610ffd37816 */ /* 0x000fe200000000d3 */
[----:B------:R-:W-:-:S05]  /*71f0*/  VIADD R110, R142, UR4 ;  /* 0x000000048e6e7c36 */ /* 0x000fca0008000000 */
[----:B------:R0:W5:Y:S02]  /*7200*/  @!P1 LDG.E.U16 R211, desc[UR10][R110.64] ;  /* 0x0000000a6ed39981 */ /* 0x000164000c1e1500 */
[----:B0-----:R-:W-:Y:S02]  /*7210*/  PRMT R111, RZ, 0x7610, R111 ;  /* 0x00007610ff6f7816 */ /* 0x001fe4000000006f */
[----:B------:R-:W-:-:S04]  /*7220*/  PRMT R180, RZ, 0x7610, R180 ;  /* 0x00007610ffb47816 */ /* 0x000fc800000000b4 */
[----:B------:R0:W5:Y:S02]  /*7230*/  @!P1 LDG.E.U16 R111, desc[UR10][R138.64] ;  /* 0x0000000a8a6f9981 */ /* 0x000164000c1e1500 */
[----:B0-----:R-:W-:-:S04]  /*7240*/  IADD3 R138, P2, R220, UR4, RZ ;  /* 0x00000004dc8a7c10 */ /* 0x001fc8000ff5e0ff */
[----:B------:R-:W-:-:S05]  /*7250*/  IADD3.X R139, R221, UR5, RZ, P2, !PT ;  /* 0x00000005dd8b7c10 */ /* 0x000fca00097fe4ff */
[----:B------:R0:W5:Y:S01]  /*7260*/  @!P1 LDG.E.U16 R180, desc[UR10][R138.64] ;  /* 0x0000000a8ab49981 */ /* 0x000162000c1e1500 */
[----:B------:R-:W-:Y:S02]  /*7270*/  PRMT R183, RZ, 0x7610, R183 ;  /* 0x00007610ffb77816 */ /* 0x000fe400000000b7 */
[----:B0-----:R-:W-:-:S04]  /*7280*/  IADD3 R138, P2, R222, UR4, RZ ;  /* 0x00000004de8a7c10 */ /* 0x001fc8000ff5e0ff */
[----:B------:R-:W-:-:S05]  /*7290*/  IADD3.X R139, R223, UR5, RZ, P2, !PT ;  /* 0x00000005df8b7c10 */ /* 0x000fca00097fe4ff */
[----:B------:R0:W5:Y:S01]  /*72a0*/  @!P0 LDG.E.U16 R183, desc[UR10][R138.64] ;  /* 0x0000000a8ab78981 */ /* 0x000162000c1e1500 */
[----:B------:R-:W-:Y:S02]  /*72b0*/  PRMT R182, RZ, 0x7610, R182 ;  /* 0x00007610ffb67816 */ /* 0x000fe400000000b6 */
[----:B0-----:R-:W-:-:S04]  /*72c0*/  IADD3 R138, P2, R118, UR4, RZ ;  /* 0x00000004768a7c10 */ /* 0x001fc8000ff5e0ff */
[----:B------:R-:W-:Y:S02]  /*72d0*/  IADD3.X R139, R119, UR5, RZ, P2, !PT ;  /* 0x00000005778b7c10 */ /* 0x000fe400097fe4ff */
[----:B------:R-:W3:Y:S04]  /*72e0*/  LDL.64 R118, [R1+0x150] ;  /* 0x0001500001767983 */ /* 0x000ee80000100a00 */
[----:B------:R2:W5:Y:S02]  /*72f0*/  @!P1 LDG.E.U16 R182, desc[UR10][R138.64] ;  /* 0x0000000a8ab69981 */ /* 0x000564000c1e1500 */
[----:B--2---:R-:W-:-:S04]  /*7300*/  IADD3 R138, P2, R116, UR4, RZ ;  /* 0x00000004748a7c10 */ /* 0x004fc8000ff5e0ff */
[----:B------:R-:W-:Y:S02]  /*7310*/  IADD3.X R139, R117, UR5, RZ, P2, !PT ;  /* 0x00000005758b7c10 */ /* 0x000fe400097fe4ff */
[----:B------:R-:W2:Y:S01]  /*7320*/  LDL.64 R116, [R1+0xe0] ;  /* 0x0000e00001747983 */ /* 0x000ea20000100a00 */
[----:B------:R-:W-:Y:S02]  /*7330*/  PRMT R185, RZ, 0x7610, R185 ;  /* 0x00007610ffb97816 */ /* 0x000fe400000000b9 */
[----:B------:R-:W-:-:S04]  /*7340*/  PRMT R184, RZ, 0x7610, R184 ;  /* 0x00007610ffb87816 */ /* 0x000fc800000000b8 */
[----:B------:R0:W5:Y:S02]  /*7350*/  @!P0 LDG.E.U16 R185, desc[UR10][R138.64] ;  /* 0x0000000a8ab98981 */ /* 0x000164000c1e1500 */
[----:B0-----:R-:W-:-:S04]  /*7360*/  IADD3 R138, P2, R250, UR4, RZ ;  /* 0x00000004fa8a7c10 */ /* 0x001fc8000ff5e0ff */
[----:B------:R-:W-:Y:S02]  /*7370*/  IADD3.X R139, R251, UR5, RZ, P2, !PT ;  /* 0x00000005fb8b7c10 */ /* 0x000fe400097fe4ff */
[----:B------:R-:W-:Y:S01]  /*7380*/  PRMT R201, RZ, 0x7610, R201 ;  /* 0x00007610ffc97816 */ /* 0x000fe200000000c9 */
[----:B------:R-:W5:Y:S04]  /*7390*/  LDL.LU.64 R250, [R1+0x180] ;  /* 0x0001800001fa7983 */ /* 0x000f680000300a00 */
[----:B------:R0:W5:Y:S02]  /*73a0*/  @!P1 LDG.E.U16 R184, desc[UR10][R138.64] ;  /* 0x0000000a8ab89981 */ /* 0x000164000c1e1500 */
[----:B0-----:R-:W-:-:S04]  /*73b0*/  IADD3 R138, P2, R134, UR4, RZ ;  /* 0x00000004868a7c10 */ /* 0x001fc8000ff5e0ff */
[----:B------:R-:W-:Y:S02]  /*73c0*/  IADD3.X R139, R135, UR5, RZ, P2, !PT ;  /* 0x00000005878b7c10 */ /* 0x000fe400097fe4ff */
[----:B------:R-:W5:Y:S04]  /*73d0*/  LDL.64 R134, [R1+0x10] ;  /* 0x0000100001867983 */ /* 0x000f680000100a00 */
[----:B------:R0:W5:Y:S01]  /*73e0*/  @!P0 LDG.E.U16 R201, desc[UR10][R138.64] ;  /* 0x0000000a8ac98981 */ /* 0x000162000c1e1500 */
[----:B------:R-:W-:Y:S02]  /*73f0*/  PRMT R200, RZ, 0x7610, R200 ;  /* 0x00007610ffc87816 */ /* 0x000fe400000000c8 */
[----:B0-----:R-:W-:-:S04]  /*7400*/  IADD3 R138, P2, R132, UR4, RZ ;  /* 0x00000004848a7c10 */ /* 0x001fc8000ff5e0ff */
[----:B------:R-:W-:Y:S02]  /*7410*/  IADD3.X R139, R133, UR5, RZ, P2, !PT ;  /* 0x00000005858b7c10 */ /* 0x000fe400097fe4ff */
[----:B------:R-:W5:Y:S04]  /*7420*/  LDL.64 R132, [R1+0x18] ;  /* 0x0000180001847983 */ /* 0x000f680000100a00 */
[----:B------:R3:W5:Y:S01]  /*7430*/  @!P1 LDG.E.U16 R200, desc[UR10][R138.64] ;  /* 0x0000000a8ac89981 */ /* 0x000762000c1e1500 */
[----:B------:R-:W-:Y:S02]  /*7440*/  PRMT R110, RZ, 0x7610, R110 ;  /* 0x00007610ff6e7816 */ /* 0x000fe4000000006e */
[----:B---3--:R-:W-:-:S04]  /*7450*/  IADD3 R138, P2, R118, UR4, RZ ;  /* 0x00000004768a7c10 */ /* 0x008fc8000ff5e0ff */
[----:B------:R-:W-:Y:S02]  /*7460*/  IADD3.X R139, R119, UR5, RZ, P2, !PT ;  /* 0x00000005778b7c10 */ /* 0x000fe400097fe4ff */
[----:B------:R-:W3:Y:S04]  /*7470*/  LDL.64 R118, [R1+0xe8] ;  /* 0x0000e80001767983 */ /* 0x000ee80000100a00 */
[----:B------:R2:W3:Y:S02]  /*7480*/  @!P0 LDG.E.U16 R110, desc[UR10][R138.64] ;  /* 0x0000000a8a6e8981 */ /* 0x0004e4000c1e1500 */
[----:B--2---:R-:W-:-:S04]  /*7490*/  IADD3 R138, P2, R116, UR4, RZ ;  /* 0x00000004748a7c10 */ /* 0x004fc8000ff5e0ff */
[----:B------:R-:W-:Y:S02]  /*74a0*/  IADD3.X R139, R117, UR5, RZ, P2, !PT ;  /* 0x00000005758b7c10 */ /* 0x000fe400097fe4ff */
[----:B------:R-:W2:Y:S01]  /*74b0*/  LDL.64 R116, [R1+0xf0] ;  /* 0x0000f00001747983 */ /* 0x000ea20000100a00 */
[----:B------:R-:W-:Y:S02]  /*74c0*/  LOP3.LUT R122, R219, 0x7f, RZ, 0xc0, !PT ;  /* 0x0000007fdb7a7812 */ /* 0x000fe400078ec0ff */
[----:B------:R-:W-:-:S03]  /*74d0*/  PRMT R218, RZ, 0x7610, R218 ;  /* 0x00007610ffda7816 */ /* 0x000fc600000000da */
[----:B------:R-:W-:-:S03]  /*74e0*/  IMAD.SHL.U32 R122, R122, 0x2, RZ ;  /* 0x000000027a7a7824 */ /* 0x000fc600078e00ff */
[----:B------:R0:W2:Y:S04]  /*74f0*/  @!P0 LDG.E.U16 R218, desc[UR10][R138.64] ;  /* 0x0000000a8ada8981 */ /* 0x0000a8000c1e1500 */
[----:B------:R1:W-:Y:S01]  /*7500*/  STS.U16 [R122+UR6+0x4000], R202 ;  /* 0x004000ca7a007988 */ /* 0x0003e20008000406 */
[----:B0-----:R-:W-:Y:S02]  /*7510*/  IADD3 R138, P2, R150, UR4, RZ ;  /* 0x00000004968a7c10 */ /* 0x001fe4000ff5e0ff */
[----:B-1----:R-:W-:Y:S02]  /*7520*/  PRMT R202, RZ, 0x7610, R202 ;  /* 0x00007610ffca7816 */ /* 0x002fe400000000ca */
[----:B------:R-:W-:Y:S01]  /*7530*/  IADD3.X R139, R151, UR5, RZ, P2, !PT ;  /* 0x00000005978b7c10 */ /* 0x000fe200097fe4ff */
[----:B------:R0:W-:Y:S04]  /*7540*/  STS.U16 [R122+UR6+0x4100], R195 ;  /* 0x004100c37a007988 */ /* 0x0001e80008000406 */
[----:B------:R1:W2:Y:S01]  /*7550*/  @!P1 LDG.E.U16 R202, desc[UR10][R138.64] ;  /* 0x0000000a8aca9981 */ /* 0x0002a2000c1e1500 */
[----:B0-----:R-:W-:-:S02]  /*7560*/  PRMT R195, RZ, 0x7610, R195 ;  /* 0x00007610ffc37816 */ /* 0x001fc400000000c3 */
[----:B-1----:R-:W-:-:S04]  /*7570*/  IADD3 R138, P2, R152, UR4, RZ ;  /* 0x00000004988a7c10 */ /* 0x002fc8000ff5e0ff */
[----:B------:R-:W-:Y:S01]  /*7580*/  IADD3.X R139, R153, UR5, RZ, P2, !PT ;  /* 0x00000005998b7c10 */ /* 0x000fe200097fe4ff */
[----:B----4-:R0:W-:Y:S04]  /*7590*/  STS.U16 [R122+UR6+0x5000], R194 ;  /* 0x005000c27a007988 */ /* 0x0101e80008000406 */
[----:B------:R1:W4:Y:S01]  /*75a0*/  @!P0 LDG.E.U16 R195, desc[UR10][R138.64] ;  /* 0x0000000a8ac38981 */ /* 0x000322000c1e1500 */
[----:B0-----:R-:W-:Y:S02]  /*75b0*/  PRMT R194, RZ, 0x7610, R194 ;  /* 0x00007610ffc27816 */ /* 0x001fe400000000c2 */
[----:B-1----:R-:W-:-:S04]  /*75c0*/  IADD3 R138, P2, R224, UR4, RZ ;  /* 0x00000004e08a7c10 */ /* 0x002fc8000ff5e0ff */
[----:B------:R-:W-:Y:S01]  /*75d0*/  IADD3.X R139, R225, UR5, RZ, P2, !PT ;  /* 0x00000005e18b7c10 */ /* 0x000fe200097fe4ff */
[----:B-----5:R0:W-:Y:S04]  /*75e0*/  STS.U16 [R122+UR6+0x5100], R193 ;  /* 0x005100c17a007988 */ /* 0x0201e80008000406 */
[----:B------:R1:W5:Y:S01]  /*75f0*/  @!P1 LDG.E.U16 R194, desc[UR10][R138.64] ;  /* 0x0000000a8ac29981 */ /* 0x000362000c1e1500 */
[----:B0-----:R-:W-:Y:S02]  /*7600*/  PRMT R193, RZ, 0x7610, R193 ;  /* 0x00007610ffc17816 */ /* 0x001fe400000000c1 */
[----:B-1----:R-:W-:-:S04]  /*7610*/  IADD3 R138, P2, R226, UR4, RZ ;  /* 0x00000004e28a7c10 */ /* 0x002fc8000ff5e0ff */
[----:B------:R-:W-:Y:S01]  /*7620*/  IADD3.X R139, R227, UR5, RZ, P2, !PT ;  /* 0x00000005e38b7c10 */ /* 0x000fe200097fe4ff */
[----:B------:R0:W-:Y:S04]  /*7630*/  STS.U16 [R122+UR6+0x6000], R192 ;  /* 0x006000c07a007988 */ /* 0x0001e80008000406 */
[----:B------:R1:W5:Y:S01]  /*7640*/  @!P0 LDG.E.U16 R193, desc[UR10][R138.64] ;  /* 0x0000000a8ac18981 */ /* 0x000362000c1e1500 */
[----:B0-----:R-:W-:Y:S02]  /*7650*/  PRMT R192, RZ, 0x7610, R192 ;  /* 0x00007610ffc07816 */ /* 0x001fe400000000c0 */
[----:B-1----:R-:W-:-:S04]  /*7660*/  IADD3 R138, P2, R134, UR4, RZ ;  /* 0x00000004868a7c10 */ /* 0x002fc8000ff5e0ff */
[----:B------:R-:W-:Y:S02]  /*7670*/  IADD3.X R139, R135, UR5, RZ, P2, !PT ;  /* 0x00000005878b7c10 */ /* 0x000fe400097fe4ff */
[----:B------:R-:W4:Y:S04]  /*7680*/  LDL.64 R134, [R1+0x20] ;  /* 0x0000200001867983 */ /* 0x000f280000100a00 */
[----:B------:R0:W5:Y:S04]  /*7690*/  @!P1 LDG.E.U16 R192, desc[UR10][R138.64] ;  /* 0x0000000a8ac09981 */ /* 0x000168000c1e1500 */
[----:B------:R1:W-:Y:S01]  /*76a0*/  STS.U16 [R122+UR6+0x6100], R191 ;  /* 0x006100bf7a007988 */ /* 0x0003e20008000406 */
[----:B0-----:R-:W-:-:S02]  /*76b0*/  IADD3 R138, P2, R132, UR4, RZ ;  /* 0x00000004848a7c10 */ /* 0x001fc4000ff5e0ff */
[----:B-1----:R-:W-:Y:S02]  /*76c0*/  PRMT R191, RZ, 0x7610, R191 ;  /* 0x00007610ffbf7816 */ /* 0x002fe400000000bf */
[----:B------:R-:W-:Y:S02]  /*76d0*/  IADD3.X R139, R133, UR5, RZ, P2, !PT ;  /* 0x00000005858b7c10 */ /* 0x000fe400097fe4ff */
[----:B------:R-:W5:Y:S04]  /*76e0*/  LDL.64 R132, [R1+0x28] ;  /* 0x0000280001847983 */ /* 0x000f680000100a00 */
[----:B------:R3:W5:Y:S04]  /*76f0*/  @!P0 LDG.E.U16 R191, desc[UR10][R138.64] ;  /* 0x0000000a8abf8981 */ /* 0x000768000c1e1500 */
[----:B------:R0:W-:Y:S01]  /*7700*/  STS.U16 [R122+UR6+0x100], R190 ;  /* 0x000100be7a007988 */ /* 0x0001e20008000406 */
[----:B---3--:R-:W-:-:S02]  /*7710*/  IADD3 R138, P2, R118, UR4, RZ ;  /* 0x00000004768a7c10 */ /* 0x008fc4000ff5e0ff */
[----:B0-----:R-:W-:Y:S02]  /*7720*/  PRMT R190, RZ, 0x7610, R190 ;  /* 0x00007610ffbe7816 */ /* 0x001fe400000000be */
[----:B------:R-:W-:Y:S02]  /*7730*/  IADD3.X R139, R119, UR5, RZ, P2, !PT ;  /* 0x00000005778b7c10 */ /* 0x000fe400097fe4ff */
[----:B------:R-:W3:Y:S04]  /*7740*/  LDL.64 R118, [R1+0xf8] ;  /* 0x0000f80001767983 */ /* 0x000ee80000100a00 */
[----:B------:R2:W3:Y:S02]  /*7750*/  @!P1 LDG.E.U16 R190, desc[UR10][R138.64] ;  /* 0x0000000a8abe9981 */ /* 0x0004e4000c1e1500 */
[----:B--2---:R-:W-:-:S04]  /*7760*/  IADD3 R138, P2, R116, UR4, RZ ;  /* 0x00000004748a7c10 */ /* 0x004fc8000ff5e0ff */
[----:B------:R-:W-:Y:S02]  /*7770*/  IADD3.X R139, R117, UR5, RZ, P2, !PT ;  /* 0x00000005758b7c10 */ /* 0x000fe400097fe4ff */
[----:B------:R-:W2:Y:S04]  /*7780*/  LDL.64 R116, [R1+0x100] ;  /* 0x0001000001747983 */ /* 0x000ea80000100a00 */
[----:B------:R0:W-:Y:S02]  /*7790*/  STS.U16 [R122+UR6], R189 ;  /* 0x000000bd7a007988 */ /* 0x0001e40008000406 */
[----:B0-----:R-:W-:Y:S02]  /*77a0*/  PRMT R189, RZ, 0x7610, R189 ;  /* 0x00007610ffbd7816 */ /* 0x001fe400000000bd */
[----:B------:R0:W-:Y:S04]  /*77b0*/  STS.U16 [R122+UR6+0x1000], R180 ;  /* 0x001000b47a007988 */ /* 0x0001e80008000406 */
[----:B------:R1:W2:Y:S01]  /*77c0*/  @!P0 LDG.E.U16 R189, desc[UR10][R138.64] ;  /* 0x0000000a8abd8981 */ /* 0x0002a2000c1e1500 */
[----:B0-----:R-:W-:-:S02]  /*77d0*/  PRMT R180, RZ, 0x7610, R180 ;  /* 0x00007610ffb47816 */ /* 0x001fc400000000b4 */
[----:B-1----:R-:W-:-:S04]  /*77e0*/  IADD3 R138, P2, R154, UR4, RZ ;  /* 0x000000049a8a7c10 */ /* 0x002fc8000ff5e0ff */
[----:B------:R-:W-:Y:S01]  /*77f0*/  IADD3.X R139, R155, UR5, RZ, P2, !PT ;  /* 0x000000059b8b7c10 */ /* 0x000fe200097fe4ff */
[----:B------:R0:W-:Y:S04]  /*7800*/  STS.U16 [R122+UR6+0x1100], R183 ;  /* 0x001100b77a007988 */ /* 0x0001e80008000406 */
[----:B------:R1:W2:Y:S01]  /*7810*/  @!P1 LDG.E.U16 R180, desc[UR10][R138.64] ;  /* 0x0000000a8ab49981 */ /* 0x0002a2000c1e1500 */
[----:B0-----:R-:W-:Y:S02]  /*7820*/  PRMT R183, RZ, 0x7610, R183 ;  /* 0x00007610ffb77816 */ /* 0x001fe400000000b7 */
        /* <DEDUP_REMOVED lines=15> */
[----:B----4-:R-:W-:-:S04]  /*7920*/  IADD3 R138, P2, R134, UR4, RZ ;  /* 0x00000004868a7c10 */ /* 0x010fc8000ff5e0ff */
[----:B------:R-:W-:Y:S01]  /*7930*/  IADD3.X R139, R135, UR5, RZ, P2, !PT ;  /* 0x00000005878b7c10 */ /* 0x000fe200097fe4ff */
[----:B------:R0:W-:Y:S04]  /*7940*/  STS.U16 [R122+UR6+0x3100], R201 ;  /* 0x003100c97a007988 */ /* 0x0001e80008000406 */
[----:B------:R5:W4:Y:S04]  /*7950*/  @!P1 LDG.E.U16 R184, desc[UR10][R138.64] ;  /* 0x0000000a8ab89981 */ /* 0x000b28000c1e1500 */
[----:B------:R1:W-:Y:S01]  /*7960*/  STS.U16 [R122+UR6+0x7000], R200 ;  /* 0x007000c87a007988 */ /* 0x0003e20008000406 */
[----:B0-----:R-:W-:-:S03]  /*7970*/  PRMT R201, RZ, 0x7610, R201 ;  /* 0x00007610ffc97816 */ /* 0x001fc600000000c9 */
[----:B------:R0:W-:Y:S01]  /*7980*/  STS.U16 [R122+UR6+0x7100], R218 ;  /* 0x007100da7a007988 */ /* 0x0001e20008000406 */
[----:B-----5:R-:W-:Y:S02]  /*7990*/  IADD3 R138, P2, R132, UR4, RZ ;  /* 0x00000004848a7c10 */ /* 0x020fe4000ff5e0ff */
[----:B------:R-:W-:Y:S01]  /*79a0*/  LOP3.LUT R219, R122, 0x10, RZ, 0x3c, !PT ;  /* 0x000000107adb7812 */ /* 0x000fe200078e3cff */
[----:B------:R-:W5:Y:S01]  /*79b0*/  LDL.64 R134, [R1+0x38] ;  /* 0x0000380001867983 */ /* 0x000f620000100a00 */
[----:B------:R-:W-:Y:S02]  /*79c0*/  IADD3.X R139, R133, UR5, RZ, P2, !PT ;  /* 0x00000005858b7c10 */ /* 0x000fe400097fe4ff */
[----:B-1----:R-:W-:Y:S02]  /*79d0*/  PRMT R200, RZ, 0x7610, R200 ;  /* 0x00007610ffc87816 */ /* 0x002fe400000000c8 */
[----:B0-----:R-:W-:Y:S01]  /*79e0*/  PRMT R218, RZ, 0x7610, R218 ;  /* 0x00007610ffda7816 */ /* 0x001fe200000000da */
[----:B------:R3:W4:Y:S04]  /*79f0*/  @!P0 LDG.E.U16 R201, desc[UR10][R138.64] ;  /* 0x0000000a8ac98981 */ /* 0x000728000c1e1500 */
[----:B------:R0:W-:Y:S04]  /*7a00*/  STS.U16 [R219+UR6+0x3200], R210 ;  /* 0x003200d2db007988 */ /* 0x0001e80008000406 */
[----:B------:R1:W-:Y:S01]  /*7a10*/  STS.U16 [R219+UR6+0x3300], R209 ;  /* 0x003300d1db007988 */ /* 0x0003e20008000406 */
[----:B---3--:R-:W-:-:S03]  /*7a20*/  IADD3 R138, P2, R118, UR4, RZ ;  /* 0x00000004768a7c10 */ /* 0x008fc6000ff5e0ff */
[----:B------:R3:W-:Y:S01]  /*7a30*/  STS.U16 [R219+UR6+0x4200], R208 ;  /* 0x004200d0db007988 */ /* 0x0007e20008000406 */
[----:B------:R-:W-:Y:S02]  /*7a40*/  IADD3.X R139, R119, UR5, RZ, P2, !PT ;  /* 0x00000005778b7c10 */ /* 0x000fe400097fe4ff */
[----:B0-----:R-:W-:Y:S01]  /*7a50*/  PRMT R210, RZ, 0x7610, R210 ;  /* 0x00007610ffd27816 */ /* 0x001fe200000000d2 */
[----:B------:R-:W4:Y:S04]  /*7a60*/  LDL.64 R132, [R1+0x90] ;  /* 0x0000900001847983 */ /* 0x000f280000100a00 */
[----:B------:R2:W4:Y:S01]  /*7a70*/  @!P1 LDG.E.U16 R200, desc[UR10][R138.64] ;  /* 0x0000000a8ac89981 */ /* 0x000522000c1e1500 */
[----:B-1----:R-:W-:Y:S02]  /*7a80*/  PRMT R209, RZ, 0x7610, R209 ;  /* 0x00007610ffd17816 */ /* 0x002fe400000000d1 */
[----:B---3--:R-:W-:Y:S01]  /*7a90*/  PRMT R208, RZ, 0x7610, R208 ;  /* 0x00007610ffd07816 */ /* 0x008fe200000000d0 */
[----:B------:R0:W-:Y:S04]  /*7aa0*/  STS.U16 [R219+UR6+0x4300], R207 ;  /* 0x004300cfdb007988 */ /* 0x0001e80008000406 */
[----:B------:R-:W3:Y:S01]  /*7ab0*/  LDL.64 R118, [R1+0x108] ;  /* 0x0001080001767983 */ /* 0x000ee20000100a00 */
[----:B--2---:R-:W-:-:S04]  /*7ac0*/  IADD3 R138, P2, R116, UR4, RZ ;  /* 0x00000004748a7c10 */ /* 0x004fc8000ff5e0ff */
[----:B------:R-:W-:Y:S02]  /*7ad0*/  IADD3.X R139, R117, UR5, RZ, P2, !PT ;  /* 0x00000005758b7c10 */ /* 0x000fe400097fe4ff */
[----:B------:R-:W2:Y:S04]  /*7ae0*/  LDL.64 R116, [R1+0x30] ;  /* 0x0000300001747983 */ /* 0x000ea80000100a00 */
[----:B------:R1:W3:Y:S02]  /*7af0*/  @!P0 LDG.E.U16 R218, desc[UR10][R138.64] ;  /* 0x0000000a8ada8981 */ /* 0x0002e4000c1e1500 */
[----:B-1----:R-:W-:-:S04]  /*7b00*/  IADD3 R138, P2, R158, UR4, RZ ;  /* 0x000000049e8a7c10 */ /* 0x002fc8000ff5e0ff */
[----:B------:R-:W-:-:S05]  /*7b10*/  IADD3.X R139, R159, UR5, RZ, P2, !PT ;  /* 0x000000059f8b7c10 */ /* 0x000fca00097fe4ff */
[----:B------:R1:W3:Y:S02]  /*7b20*/  @!P1 LDG.E.U16 R210, desc[UR10][R138.64] ;  /* 0x0000000a8ad29981 */ /* 0x0002e4000c1e1500 */
[----:B-1----:R-:W-:-:S04]  /*7b30*/  IADD3 R138, P2, R160, UR4, RZ ;  /* 0x00000004a08a7c10 */ /* 0x002fc8000ff5e0ff */
[----:B------:R-:W-:-:S05]  /*7b40*/  IADD3.X R139, R161, UR5, RZ, P2, !PT ;  /* 0x00000005a18b7c10 */ /* 0x000fca00097fe4ff */
[----:B------:R1:W3:Y:S02]  /*7b50*/  @!P0 LDG.E.U16 R209, desc[UR10][R138.64] ;  /* 0x0000000a8ad18981 */ /* 0x0002e4000c1e1500 */
[----:B-1----:R-:W-:-:S04]  /*7b60*/  IADD3 R138, P2, R232, UR4, RZ ;  /* 0x00000004e88a7c10 */ /* 0x002fc8000ff5e0ff */
[----:B------:R-:W-:-:S05]  /*7b70*/  IADD3.X R139, R233, UR5, RZ, P2, !PT ;  /* 0x00000005e98b7c10 */ /* 0x000fca00097fe4ff */
[----:B------:R1:W3:Y:S01]  /*7b80*/  @!P1 LDG.E.U16 R208, desc[UR10][R138.64] ;  /* 0x0000000a8ad09981 */ /* 0x0002e2000c1e1500 */
[----:B0-----:R-:W-:Y:S02]  /*7b90*/  PRMT R207, RZ, 0x7610, R207 ;  /* 0x00007610ffcf7816 */ /* 0x001fe400000000cf */
[----:B-1----:R-:W-:-:S04]  /*7ba0*/  IADD3 R138, P2, R234, UR4, RZ ;  /* 0x00000004ea8a7c10 */ /* 0x002fc8000ff5e0ff */
[----:B------:R-:W-:-:S05]  /*7bb0*/  IADD3.X R139, R235, UR5, RZ, P2, !PT ;  /* 0x00000005eb8b7c10 */ /* 0x000fca00097fe4ff */
[----:B------:R2:W3:Y:S02]  /*7bc0*/  @!P0 LDG.E.U16 R207, desc[UR10][R138.64] ;  /* 0x0000000a8acf8981 */ /* 0x0004e4000c1e1500 */
[----:B--2---:R-:W-:-:S04]  /*7bd0*/  IADD3 R138, P2, R116, UR4, RZ ;  /* 0x00000004748a7c10 */ /* 0x004fc8000ff5e0ff */
[----:B------:R-:W-:Y:S02]  /*7be0*/  IADD3.X R139, R117, UR5, RZ, P2, !PT ;  /* 0x00000005758b7c10 */ /* 0x000fe400097fe4ff */
[----:B------:R-:W2:Y:S04]  /*7bf0*/  LDL.64 R116, [R1+0x110] ;  /* 0x0001100001747983 */ /* 0x000ea80000100a00 */
[----:B------:R0:W-:Y:S02]  /*7c00*/  STS.U16 [R219+UR6+0x5200], R206 ;  /* 0x005200cedb007988 */ /* 0x0001e40008000406 */
[----:B0-----:R-:W-:Y:S02]  /*7c10*/  PRMT R206, RZ, 0x7610, R206 ;  /* 0x00007610ffce7816 */ /* 0x001fe400000000ce */
[----:B------:R0:W-:Y:S04]  /*7c20*/  STS.U16 [R219+UR6+0x5300], R205 ;  /* 0x005300cddb007988 */ /* 0x0001e80008000406 */
[----:B------:R5:W2:Y:S01]  /*7c30*/  @!P1 LDG.E.U16 R206, desc[UR10][R138.64] ;  /* 0x0000000a8ace9981 */ /* 0x000aa2000c1e1500 */
[----:B0-----:R-:W-:-:S02]  /*7c40*/  PRMT R205, RZ, 0x7610, R205 ;  /* 0x00007610ffcd7816 */ /* 0x001fc400000000cd */
[----:B-----5:R-:W-:-:S04]  /*7c50*/  IADD3 R138, P2, R134, UR4, RZ ;  /* 0x00000004868a7c10 */ /* 0x020fc8000ff5e0ff */
[----:B------:R-:W-:Y:S01]  /*7c60*/  IADD3.X R139, R135, UR5, RZ, P2, !PT ;  /* 0x00000005878b7c10 */ /* 0x000fe200097fe4ff */
[----:B------:R0:W-:Y:S04]  /*7c70*/  STS.U16 [R219+UR6+0x6200], R204 ;  /* 0x006200ccdb007988 */ /* 0x0001e80008000406 */
[----:B------:R4:W5:Y:S04]  /*7c80*/  @!P0 LDG.E.U16 R205, desc[UR10][R138.64] ;  /* 0x0000000a8acd8981 */ /* 0x000968000c1e1500 */
[----:B------:R1:W-:Y:S01]  /*7c90*/  STS.U16 [R219+UR6+0x6300], R203 ;  /* 0x006300cbdb007988 */ /* 0x0003e20008000406 */
[----:B0-----:R-:W-:-:S03]  /*7ca0*/  PRMT R204, RZ, 0x7610, R204 ;  /* 0x00007610ffcc7816 */ /* 0x001fc600000000cc */
[----:B------:R0:W-:Y:S01]  /*7cb0*/  STS.U16 [R219+UR6+0x200], R202 ;  /* 0x000200cadb007988 */ /* 0x0001e20008000406 */
[----:B----4-:R-:W-:-:S03]  /*7cc0*/  IADD3 R138, P2, R132, UR4, RZ ;  /* 0x00000004848a7c10 */ /* 0x010fc6000ff5e0ff */
[----:B------:R4:W-:Y:S01]  /*7cd0*/  STS.U16 [R219+UR6+0x300], R195 ;  /* 0x000300c3db007988 */ /* 0x0009e20008000406 */
[----:B------:R-:W-:Y:S02]  /*7ce0*/  IADD3.X R139, R133, UR5, RZ, P2, !PT ;  /* 0x00000005858b7c10 */ /* 0x000fe400097fe4ff */
[----:B-1----:R-:W-:Y:S01]  /*7cf0*/  PRMT R203, RZ, 0x7610, R203 ;  /* 0x00007610ffcb7816 */ /* 0x002fe200000000cb */
[----:B------:R1:W-:Y:S04]  /*7d00*/  STS.U16 [R219+UR6+0x1200], R194 ;  /* 0x001200c2db007988 */ /* 0x0003e80008000406 */
[----:B------:R3:W5:Y:S01]  /*7d10*/  @!P0 LDG.E.U16 R204, desc[UR10][R138.64] ;  /* 0x0000000a8acc8981 */ /* 0x000762000c1e1500 */
[----:B0-----:R-:W-:Y:S02]  /*7d20*/  PRMT R202, RZ, 0x7610, R202 ;  /* 0x00007610ffca7816 */ /* 0x001fe400000000ca */
[----:B----4-:R-:W-:Y:S01]  /*7d30*/  PRMT R195, RZ, 0x7610, R195 ;  /* 0x00007610ffc37816 */ /* 0x010fe200000000c3 */
[----:B------:R0:W-:Y:S04]  /*7d40*/  STS.U16 [R219+UR6+0x1300], R193 ;  /* 0x001300c1db007988 */ /* 0x0001e80008000406 */
[----:B------:R-:W4:Y:S01]  /*7d50*/  LDL.64 R134, [R1+0x98] ;  /* 0x0000980001867983 */ /* 0x000f220000100a00 */
[----:B---3--:R-:W-:-:S03]  /*7d60*/  IADD3 R138, P2, R118, UR4, RZ ;  /* 0x00000004768a7c10 */ /* 0x008fc6000ff5e0ff */
[----:B------:R3:W-:Y:S01]  /*7d70*/  STS.U16 [R219+UR6+0x2200], R192 ;  /* 0x002200c0db007988 */ /* 0x0007e20008000406 */
[----:B------:R-:W-:-:S03]  /*7d80*/  IADD3.X R139, R119, UR5, RZ, P2, !PT ;  /* 0x00000005778b7c10 */ /* 0x000fc600097fe4ff */
[----:B------:R-:W5:Y:S04]  /*7d90*/  LDL.64 R118, [R1+0x40] ;  /* 0x0000400001767983 */ /* 0x000f680000100a00 */
[----:B------:R2:W4:Y:S04]  /*7da0*/  @!P1 LDG.E.U16 R203, desc[UR10][R138.64] ;  /* 0x0000000a8acb9981 */ /* 0x000528000c1e1500 */
[----:B------:R-:W4:Y:S01]  /*7db0*/  LDL.64 R132, [R1+0xa0] ;  /* 0x0000a00001847983 */ /* 0x000f220000100a00 */
[----:B--2---:R-:W-:-:S04]  /*7dc0*/  IADD3 R138, P2, R116, UR4, RZ ;  /* 0x00000004748a7c10 */ /* 0x004fc8000ff5e0ff */
[----:B------:R-:W-:Y:S02]  /*7dd0*/  IADD3.X R139, R117, UR5, RZ, P2, !PT ;  /* 0x00000005758b7c10 */ /* 0x000fe400097fe4ff */
[----:B------:R-:W2:Y:S04]  /*7de0*/  LDL.64 R116, [R1+0x48] ;  /* 0x0000480001747983 */ /* 0x000ea80000100a00 */
[----:B------:R1:W4:Y:S02]  /*7df0*/  @!P0 LDG.E.U16 R202, desc[UR10][R138.64] ;  /* 0x0000000a8aca8981 */ /* 0x000324000c1e1500 */
[----:B-1----:R-:W-:-:S04]  /*7e00*/  IADD3 R138, P2, R162, UR4, RZ ;  /* 0x00000004a28a7c10 */ /* 0x002fc8000ff5e0ff */
[----:B------:R-:W-:-:S05]  /*7e10*/  IADD3.X R139, R163, UR5, RZ, P2, !PT ;  /* 0x00000005a38b7c10 */ /* 0x000fca00097fe4ff */
[----:B------:R1:W4:Y:S01]  /*7e20*/  @!P1 LDG.E.U16 R195, desc[UR10][R138.64] ;  /* 0x0000000a8ac39981 */ /* 0x000322000c1e1500 */
[----:B------:R-:W-:Y:S02]  /*7e30*/  PRMT R194, RZ, 0x7610, R194 ;  /* 0x00007610ffc27816 */ /* 0x000fe400000000c2 */
[----:B-1----:R-:W-:-:S04]  /*7e40*/  IADD3 R138, P2, R164, UR4, RZ ;  /* 0x00000004a48a7c10 */ /* 0x002fc8000ff5e0ff */
[----:B------:R-:W-:-:S05]  /*7e50*/  IADD3.X R139, R165, UR5, RZ, P2, !PT ;  /* 0x00000005a58b7c10 */ /* 0x000fca00097fe4ff */
[----:B------:R1:W4:Y:S01]  /*7e60*/  @!P0 LDG.E.U16 R194, desc[UR10][R138.64] ;  /* 0x0000000a8ac28981 */ /* 0x000322000c1e1500 */
[----:B0-----:R-:W-:Y:S02]  /*7e70*/  PRMT R193, RZ, 0x7610, R193 ;  /* 0x00007610ffc17816 */ /* 0x001fe400000000c1 */
[----:B-1----:R-:W-:-:S04]  /*7e80*/  IADD3 R138, P2, R236, UR4, RZ ;  /* 0x00000004ec8a7c10 */ /* 0x002fc8000ff5e0ff */
[----:B------:R-:W-:-:S05]  /*7e90*/  IADD3.X R139, R237, UR5, RZ, P2, !PT ;  /* 0x00000005ed8b7c10 */ /* 0x000fca00097fe4ff */
[----:B------:R0:W4:Y:S01]  /*7ea0*/  @!P1 LDG.E.U16 R193, desc[UR10][R138.64] ;  /* 0x0000000a8ac19981 */ /* 0x000122000c1e1500 */
[----:B---3--:R-:W-:Y:S02]  /*7eb0*/  PRMT R192, RZ, 0x7610, R192 ;  /* 0x00007610ffc07816 */ /* 0x008fe400000000c0 */
[----:B0-----:R-:W-:-:S04]  /*7ec0*/  IADD3 R138, P2, R238, UR4, RZ ;  /* 0x00000004ee8a7c10 */ /* 0x001fc8000ff5e0ff */
[----:B------:R-:W-:Y:S01]  /*7ed0*/  IADD3.X R139, R239, UR5, RZ, P2, !PT ;  /* 0x00000005ef8b7c10 */ /* 0x000fe200097fe4ff */
[----:B------:R0:W-:Y:S04]  /*7ee0*/  STS.U16 [R219+UR6+0x2300], R191 ;  /* 0x002300bfdb007988 */ /* 0x0001e80008000406 */
[----:B------:R5:W3:Y:S01]  /*7ef0*/  @!P0 LDG.E.U16 R192, desc[UR10][R138.64] ;  /* 0x0000000a8ac08981 */ /* 0x000ae2000c1e1500 */
[----:B0-----:R-:W-:Y:S02]  /*7f00*/  PRMT R191, RZ, 0x7610, R191 ;  /* 0x00007610ffbf7816 */ /* 0x001fe400000000bf */
[----:B-----5:R-:W-:-:S04]  /*7f10*/  IADD3 R138, P2, R118, UR4, RZ ;  /* 0x00000004768a7c10 */ /* 0x020fc8000ff5e0ff */
[----:B------:R-:W-:Y:S02]  /*7f20*/  IADD3.X R139, R119, UR5, RZ, P2, !PT ;  /* 0x00000005778b7c10 */ /* 0x000fe400097fe4ff */
[----:B------:R-:W5:Y:S04]  /*7f30*/  LDL.64 R118, [R1+0x118] ;  /* 0x0001180001767983 */ /* 0x000f680000100a00 */
[----:B------:R2:W3:Y:S02]  /*7f40*/  @!P1 LDG.E.U16 R191, desc[UR10][R138.64] ;  /* 0x0000000a8abf9981 */ /* 0x0004e4000c1e1500 */
[----:B--2---:R-:W-:-:S04]  /*7f50*/  IADD3 R138, P2, R116, UR4, RZ ;  /* 0x00000004748a7c10 */ /* 0x004fc8000ff5e0ff */
[----:B------:R-:W-:Y:S02]  /*7f60*/  IADD3.X R139, R117, UR5, RZ, P2, !PT ;  /* 0x00000005758b7c10 */ /* 0x000fe400097fe4ff */
[----:B------:R-:W2:Y:S04]  /*7f70*/  LDL.64 R116, [R1+0x120] ;  /* 0x0001200001747983 */ /* 0x000ea80000100a00 */
[----:B------:R0:W-:Y:S02]  /*7f80*/  STS.U16 [R219+UR6+0x7200], R190 ;  /* 0x007200bedb007988 */ /* 0x0001e40008000406 */
[----:B0-----:R-:W-:Y:S02]  /*7f90*/  PRMT R190, RZ, 0x7610, R190 ;  /* 0x00007610ffbe7816 */ /* 0x001fe400000000be */
[----:B------:R0:W-:Y:S04]  /*7fa0*/  STS.U16 [R219+UR6+0x7300], R189 ;  /* 0x007300bddb007988 */ /* 0x0001e80008000406 */
[----:B------:R4:W3:Y:S01]  /*7fb0*/  @!P0 LDG.E.U16 R190, desc[UR10][R138.64] ;  /* 0x0000000a8abe8981 */ /* 0x0008e2000c1e1500 */
[----:B0-----:R-:W-:-:S02]  /*7fc0*/  PRMT R189, RZ, 0x7610, R189 ;  /* 0x00007610ffbd7816 */ /* 0x001fc400000000bd */
[----:B----4-:R-:W-:-:S04]  /*7fd0*/  IADD3 R138, P2, R134, UR4, RZ ;  /* 0x00000004868a7c10 */ /* 0x010fc8000ff5e0ff */
[----:B------:R-:W-:Y:S02]  /*7fe0*/  IADD3.X R139, R135, UR5, RZ, P2, !PT ;  /* 0x00000005878b7c10 */ /* 0x000fe400097fe4ff */
[----:B------:R-:W-:Y:S01]  /*7ff0*/  LOP3.LUT R219, R122, 0x20, RZ, 0x3c, !PT ;  /* 0x000000207adb7812 */ /* 0x000fe200078e3cff */
[----:B------:R-:W4:Y:S04]  /*8000*/  LDL.64 R134, [R1+0xa8] ;  /* 0x0000a80001867983 */ /* 0x000f280000100a00 */
[----:B------:R0:W3:Y:S04]  /*8010*/  @!P1 LDG.E.U16 R189, desc[UR10][R138.64] ;  /* 0x0000000a8abd9981 */ /* 0x0000e8000c1e1500 */
[----:B------:R1:W-:Y:S01]  /*8020*/  STS.U16 [R219+UR6+0x3400], R188 ;  /* 0x003400bcdb007988 */ /* 0x0003e20008000406 */
[----:B0-----:R-:W-:-:S02]  /*8030*/  IADD3 R138, P2, R132, UR4, RZ ;  /* 0x00000004848a7c10 */ /* 0x001fc4000ff5e0ff */
[----:B-1----:R-:W-:Y:S02]  /*8040*/  PRMT R188, RZ, 0x7610, R188 ;  /* 0x00007610ffbc7816 */ /* 0x002fe400000000bc */
[----:B------:R-:W-:Y:S01]  /*8050*/  IADD3.X R139, R133, UR5, RZ, P2, !PT ;  /* 0x00000005858b7c10 */ /* 0x000fe200097fe4ff */
[----:B------:R0:W-:Y:S04]  /*8060*/  STS.U16 [R219+UR6+0x3500], R187 ;  /* 0x003500bbdb007988 */ /* 0x0001e80008000406 */
[----:B------:R5:W3:Y:S04]  /*8070*/  @!P0 LDG.E.U16 R188, desc[UR10][R138.64] ;  /* 0x0000000a8abc8981 */ /* 0x000ae8000c1e1500 */
[----:B------:R1:W-:Y:S01]  /*8080*/  STS.U16 [R219+UR6+0x4500], R140 ;  /* 0x0045008cdb007988 */ /* 0x0003e20008000406 */
[----:B0-----:R-:W-:-:S03]  /*8090*/  PRMT R187, RZ, 0x7610, R187 ;  /* 0x00007610ffbb7816 */ /* 0x001fc600000000bb */
[----:B------:R0:W-:Y:S04]  /*80a0*/  STS.U16 [R219+UR6+0x5400], R137 ;  /* 0x00540089db007988 */ /* 0x0001e80008000406 */
[----:B------:R0:W-:Y:S04]  /*80b0*/  STS.U16 [R219+UR6+0x5500], R178 ;  /* 0x005500b2db007988 */ /* 0x0001e80008000406 */
[----:B------:R0:W-:Y:S04]  /*80c0*/  STS.U16 [R219+UR6+0x4400], R179 ;  /* 0x004400b3db007988 */ /* 0x0001e80008000406 */
[----:B------:R0:W-:Y:S04]  /*80d0*/  STS.U16 [R219+UR6+0x6500], R145 ;  /* 0x00650091db007988 */ /* 0x0001e80008000406 */
[----:B------:R-:W3:Y:S01]  /*80e0*/  LDL.64 R132, [R1+0xb0] ;  /* 0x0000b00001847983 */ /* 0x000ee20000100a00 */
[----:B-----5:R-:W-:-:S04]  /*80f0*/  IADD3 R138, P2, R118, UR4, RZ ;  /* 0x00000004768a7c10 */ /* 0x020fc8000ff5e0ff */
[----:B------:R-:W-:Y:S02]  /*8100*/  IADD3.X R139, R119, UR5, RZ, P2, !PT ;  /* 0x00000005778b7c10 */ /* 0x000fe400097fe4ff */
[----:B------:R-:W5:Y:S04]  /*8110*/  LDL.64 R118, [R1+0x50] ;  /* 0x0000500001767983 */ /* 0x000f680000100a00 */
[----:B------:R2:W3:Y:S02]  /*8120*/  @!P1 LDG.E.U16 R187, desc[UR10][R138.64] ;  /* 0x0000000a8abb9981 */ /* 0x0004e4000c1e1500 */
[----:B--2---:R-:W-:-:S04]  /*8130*/  IADD3 R138, P2, R116, UR4, RZ ;  /* 0x00000004748a7c10 */ /* 0x004fc8000ff5e0ff */
[----:B------:R-:W-:Y:S02]  /*8140*/  IADD3.X R139, R117, UR5, RZ, P2, !PT ;  /* 0x00000005758b7c10 */ /* 0x000fe400097fe4ff */
[----:B------:R-:W2:Y:S01]  /*8150*/  LDL.64 R116, [R1+0x58] ;  /* 0x0000580001747983 */ /* 0x000ea20000100a00 */
[----:B-1----:R-:W-:Y:S02]  /*8160*/  PRMT R140, RZ, 0x7610, R140 ;  /* 0x00007610ff8c7816 */ /* 0x002fe4000000008c */
[----:B0-----:R-:W-:-:S04]  /*8170*/  PRMT R137, RZ, 0x7610, R137 ;  /* 0x00007610ff897816 */ /* 0x001fc80000000089 */
[----:B------:R0:W3:Y:S02]  /*8180*/  @!P0 LDG.E.U16 R140, desc[UR10][R138.64] ;  /* 0x0000000a8a8c8981 */ /* 0x0000e4000c1e1500 */
[----:B0-----:R-:W-:-:S04]  /*8190*/  IADD3 R138, P2, R166, UR4, RZ ;  /* 0x00000004a68a7c10 */ /* 0x001fc8000ff5e0ff */
[----:B------:R-:W-:Y:S02]  /*81a0*/  IADD3.X R139, R167, UR5, RZ, P2, !PT ;  /* 0x00000005a78b7c10 */ /* 0x000fe400097fe4ff */
[----:B------:R-:W-:-:S03]  /*81b0*/  IADD3 R178, P2, R168, UR4, RZ ;  /* 0x00000004a8b27c10 */ /* 0x000fc6000ff5e0ff */
[----:B------:R0:W3:Y:S01]  /*81c0*/  @!P1 LDG.E.U16 R137, desc[UR10][R138.64] ;  /* 0x0000000a8a899981 */ /* 0x0000e2000c1e1500 */
[----:B------:R-:W-:Y:S02]  /*81d0*/  IADD3.X R179, R169, UR5, RZ, P2, !PT ;  /* 0x00000005a9b37c10 */ /* 0x000fe400097fe4ff */
[----:B0-----:R-:W-:Y:S02]  /*81e0*/  PRMT R138, RZ, 0x7610, R138 ;  /* 0x00007610ff8a7816 */ /* 0x001fe4000000008a */
[----:B------:R-:W-:-:S04]  /*81f0*/  PRMT R139, RZ, 0x7610, R139 ;  /* 0x00007610ff8b7816 */ /* 0x000fc8000000008b */
[----:B------:R0:W3:Y:S02]  /*8200*/  @!P0 LDG.E.U16 R138, desc[UR10][R178.64] ;  /* 0x0000000ab28a8981 */ /* 0x0000e4000c1e1500 */
[----:B0-----:R-:W-:-:S04]  /*8210*/  IADD3 R178, P2, R240, UR4, RZ ;  /* 0x00000004f0b27c10 */ /* 0x001fc8000ff5e0ff */
[----:B------:R-:W-:-:S05]  /*8220*/  IADD3.X R179, R241, UR5, RZ, P2, !PT ;  /* 0x00000005f1b37c10 */ /* 0x000fca00097fe4ff */
[----:B------:R0:W3:Y:S01]  /*8230*/  @!P1 LDG.E.U16 R139, desc[UR10][R178.64] ;  /* 0x0000000ab28b9981 */ /* 0x0000e2000c1e1500 */
[----:B------:R-:W-:-:S03]  /*8240*/  PRMT R145, RZ, 0x7610, R145 ;  /* 0x00007610ff917816 */ /* 0x000fc60000000091 */
[----:B------:R5:W-:Y:S01]  /*8250*/  STS.U16 [R219+UR6+0x400], R180 ;  /* 0x000400b4db007988 */ /* 0x000be20008000406 */
[----:B0-----:R-:W-:-:S04]  /*8260*/  IADD3 R178, P2, R242, UR4, RZ ;  /* 0x00000004f2b27c10 */ /* 0x001fc8000ff5e0ff */
[----:B------:R-:W-:Y:S01]  /*8270*/  IADD3.X R179, R243, UR5, RZ, P2, !PT ;  /* 0x00000005f3b37c10 */ /* 0x000fe200097fe4ff */
[----:B------:R0:W-:Y:S04]  /*8280*/  STS.U16 [R219+UR6+0x6400], R181 ;  /* 0x006400b5db007988 */ /* 0x0001e80008000406 */
[----:B------:R1:W3:Y:S01]  /*8290*/  @!P0 LDG.E.U16 R145, desc[UR10][R178.64] ;  /* 0x0000000ab2918981 */ /* 0x0002e2000c1e1500 */
[----:B-----5:R-:W-:Y:S02]  /*82a0*/  IADD3 R180, P2, R118, UR4, RZ ;  /* 0x0000000476b47c10 */ /* 0x020fe4000ff5e0ff */
[----:B-1----:R-:W-:Y:S02]  /*82b0*/  PRMT R178, RZ, 0x7610, R178 ;  /* 0x00007610ffb27816 */ /* 0x002fe400000000b2 */
[----:B0-----:R-:W-:-:S02]  /*82c0*/  IADD3.X R181, R119, UR5, RZ, P2, !PT ;  /* 0x0000000577b57c10 */ /* 0x001fc400097fe4ff */
[----:B------:R-:W5:Y:S04]  /*82d0*/  LDL.64 R118, [R1+0x128] ;  /* 0x0001280001767983 */ /* 0x000f680000100a00 */
[----:B------:R2:W5:Y:S02]  /*82e0*/  @!P1 LDG.E.U16 R178, desc[UR10][R180.64] ;  /* 0x0000000ab4b29981 */ /* 0x000564000c1e1500 */
[----:B--2---:R-:W-:-:S04]  /*82f0*/  IADD3 R180, P2, R116, UR4, RZ ;  /* 0x0000000474b47c10 */ /* 0x004fc8000ff5e0ff */
[----:B------:R-:W-:Y:S02]  /*8300*/  IADD3.X R181, R117, UR5, RZ, P2, !PT ;  /* 0x0000000575b57c10 */ /* 0x000fe400097fe4ff */
[----:B------:R-:W2:Y:S01]  /*8310*/  LDL.64 R116, [R1+0x130] ;  /* 0x0001300001747983 */ /* 0x000ea20000100a00 */
[----:B------:R-:W-:-:S03]  /*8320*/  PRMT R179, RZ, 0x7610, R179 ;  /* 0x00007610ffb37816 */ /* 0x000fc600000000b3 */
[----:B------:R4:W-:Y:S04]  /*8330*/  STS.U16 [R219+UR6+0x1400], R182 ;  /* 0x001400b6db007988 */ /* 0x0009e80008000406 */
[----:B------:R0:W2:Y:S01]  /*8340*/  @!P0 LDG.E.U16 R179, desc[UR10][R180.64] ;  /* 0x0000000ab4b38981 */ /* 0x0000a2000c1e1500 */
[----:B----4-:R-:W-:-:S03]  /*8350*/  IADD3 R182, P2, R134, UR4, RZ ;  /* 0x0000000486b67c10 */ /* 0x010fc6000ff5e0ff */
[----:B------:R1:W-:Y:S01]  /*8360*/  STS.U16 [R219+UR6+0x500], R183 ;  /* 0x000500b7db007988 */ /* 0x0003e20008000406 */
[----:B0-----:R-:W-:Y:S02]  /*8370*/  PRMT R180, RZ, 0x7610, R180 ;  /* 0x00007610ffb47816 */ /* 0x001fe400000000b4 */
[----:B-1----:R-:W-:Y:S02]  /*8380*/  IADD3.X R183, R135, UR5, RZ, P2, !PT ;  /* 0x0000000587b77c10 */ /* 0x002fe400097fe4ff */
[----:B------:R-:W-:Y:S01]  /*8390*/  PRMT R181, RZ, 0x7610, R181 ;  /* 0x00007610ffb57816 */ /* 0x000fe200000000b5 */
[----:B------:R5:W-:Y:S04]  /*83a0*/  STS.U16 [R219+UR6+0x2400], R184 ;  /* 0x002400b8db007988 */ /* 0x000be80008000406 */
[----:B------:R3:W4:Y:S04]  /*83b0*/  @!P1 LDG.E.U16 R180, desc[UR10][R182.64] ;  /* 0x0000000ab6b49981 */ /* 0x000728000c1e1500 */
[----:B------:R0:W-:Y:S04]  /*83c0*/  STS.U16 [R219+UR6+0x1500], R185 ;  /* 0x001500b9db007988 */ /* 0x0001e80008000406 */
[----:B------:R1:W-:Y:S01]  /*83d0*/  STS.U16 [R219+UR6+0x7400], R200 ;  /* 0x007400c8db007988 */ /* 0x0003e20008000406 */
[----:B---3--:R-:W-:-:S03]  /*83e0*/  IADD3 R182, P2, R132, UR4, RZ ;  /* 0x0000000484b67c10 */ /* 0x008fc6000ff5e0ff */
[----:B------:R3:W-:Y:S01]  /*83f0*/  STS.U16 [R219+UR6+0x2500], R201 ;  /* 0x002500c9db007988 */ /* 0x0007e20008000406 */
[----:B------:R-:W-:-:S03]  /*8400*/  IADD3.X R183, R133, UR5, RZ, P2, !PT ;  /* 0x0000000585b77c10 */ /* 0x000fc600097fe4ff */
[----:B------:R3:W-:Y:S04]  /*8410*/  STS.U16 [R219+UR6+0x7500], R218 ;  /* 0x007500dadb007988 */ /* 0x0007e80008000406 */
[----:B------:R0:W4:Y:S04]  /*8420*/  @!P0 LDG.E.U16 R181, desc[UR10][R182.64] ;  /* 0x0000000ab6b58981 */ /* 0x000128000c1e1500 */
[----:B------:R-:W4:Y:S04]  /*8430*/  LDL.64 R132, [R1+0xb8] ;  /* 0x0000b80001847983 */ /* 0x000f280000100a00 */
[----:B------:R-:W4:Y:S01]  /*8440*/  LDL.64 R134, [R1+0xc0] ;  /* 0x0000c00001867983 */ /* 0x000f220000100a00 */
[----:B0-----:R-:W-:-:S02]  /*8450*/  PRMT R182, RZ, 0x7610, R182 ;  /* 0x00007610ffb67816 */ /* 0x001fc400000000b6 */
[----:B-----5:R-:W-:-:S04]  /*8460*/  IADD3 R184, P2, R118, UR4, RZ ;  /* 0x0000000476b87c10 */ /* 0x020fc8000ff5e0ff */
[----:B------:R-:W-:Y:S02]  /*8470*/  IADD3.X R185, R119, UR5, RZ, P2, !PT ;  /* 0x0000000577b97c10 */ /* 0x000fe400097fe4ff */
[----:B------:R-:W5:Y:S04]  /*8480*/  LDL.64 R118, [R1+0x60] ;  /* 0x0000600001767983 */ /* 0x000f680000100a00 */
[----:B------:R2:W4:Y:S02]  /*8490*/  @!P1 LDG.E.U16 R182, desc[UR10][R184.64] ;  /* 0x0000000ab8b69981 */ /* 0x000524000c1e1500 */
[----:B--2---:R-:W-:-:S04]  /*84a0*/  IADD3 R184, P2, R116, UR4, RZ ;  /* 0x0000000474b87c10 */ /* 0x004fc8000ff5e0ff */
[----:B------:R-:W-:Y:S02]  /*84b0*/  IADD3.X R185, R117, UR5, RZ, P2, !PT ;  /* 0x0000000575b97c10 */ /* 0x000fe400097fe4ff */
[----:B------:R-:W2:Y:S01]  /*84c0*/  LDL.64 R116, [R1+0x68] ;  /* 0x0000680001747983 */ /* 0x000ea20000100a00 */
[----:B------:R-:W-:Y:S02]  /*84d0*/  PRMT R183, RZ, 0x7610, R183 ;  /* 0x00007610ffb77816 */ /* 0x000fe400000000b7 */
[----:B-1----:R-:W-:-:S04]  /*84e0*/  IADD3 R200, P2, R170, UR4, RZ ;  /* 0x00000004aac87c10 */ /* 0x002fc8000ff5e0ff */
[----:B------:R0:W4:Y:S01]  /*84f0*/  @!P0 LDG.E.U16 R183, desc[UR10][R184.64] ;  /* 0x0000000ab8b78981 */ /* 0x000122000c1e1500 */
[----:B---3--:R-:W-:Y:S02]  /*8500*/  IADD3.X R201, R171, UR5, RZ, P2, !PT ;  /* 0x00000005abc97c10 */ /* 0x008fe400097fe4ff */
[----:B0-----:R-:W-:Y:S02]  /*8510*/  PRMT R184, RZ, 0x7610, R184 ;  /* 0x00007610ffb87816 */ /* 0x001fe400000000b8 */
[----:B------:R-:W-:-:S04]  /*8520*/  PRMT R185, RZ, 0x7610, R185 ;  /* 0x00007610ffb97816 */ /* 0x000fc800000000b9 */
[----:B------:R0:W3:Y:S01]  /*8530*/  @!P1 LDG.E.U16 R184, desc[UR10][R200.64] ;  /* 0x0000000ac8b89981 */ /* 0x0000e2000c1e1500 */
[----:B------:R-:W-:Y:S02]  /*8540*/  LOP3.LUT R218, R122, 0x30, RZ, 0x3c, !PT ;  /* 0x000000307ada7812 */ /* 0x000fe400078e3cff */
[----:B0-----:R-:W-:-:S04]  /*8550*/  IADD3 R200, P2, R172, UR4, RZ ;  /* 0x00000004acc87c10 */ /* 0x001fc8000ff5e0ff */
[----:B------:R-:W-:Y:S01]  /*8560*/  IADD3.X R201, R173, UR5, RZ, P2, !PT ;  /* 0x00000005adc97c10 */ /* 0x000fe200097fe4ff */
[----:B------:R0:W-:Y:S04]  /*8570*/  STS.U16 [R218+UR6+0x3600], R217 ;  /* 0x003600d9da007988 */ /* 0x0001e80008000406 */
[----:B------:R1:W3:Y:S01]  /*8580*/  @!P0 LDG.E.U16 R185, desc[UR10][R200.64] ;  /* 0x0000000ac8b98981 */ /* 0x0002e2000c1e1500 */
[----:B0-----:R-:W-:Y:S02]  /*8590*/  PRMT R217, RZ, 0x7610, R217 ;  /* 0x00007610ffd97816 */ /* 0x001fe400000000d9 */
[----:B-1----:R-:W-:-:S04]  /*85a0*/  IADD3 R200, P2, R244, UR4, RZ ;  /* 0x00000004f4c87c10 */ /* 0x002fc8000ff5e0ff */
        /* <DEDUP_REMOVED lines=22> */
[----:B------:R-:W-:Y:S01]  /*8710*/  IADD3.X R201, R133, UR5, RZ, P2, !PT ;  /* 0x0000000585c97c10 */ /* 0x000fe200097fe4ff */
[----:B------:R0:W-:Y:S04]  /*8720*/  STS.U16 [R218+UR6+0x5700], R212 ;  /* 0x005700d4da007988 */ /* 0x0001e80008000406 */
[----:B------:R1:W4:Y:S04]  /*8730*/  @!P1 LDG.E.U16 R213, desc[UR10][R200.64] ;  /* 0x0000000ac8d59981 */ /* 0x000328000c1e1500 */
[----:B------:R1:W-:Y:S01]  /*8740*/  STS.U16 [R218+UR6+0x6600], R211 ;  /* 0x006600d3da007988 */ /* 0x0003e20008000406 */
[----:B0-----:R-:W-:-:S03]  /*8750*/  PRMT R212, RZ, 0x7610, R212 ;  /* 0x00007610ffd47816 */ /* 0x001fc600000000d4 */
[----:B------:R-:W4:Y:S01]  /*8760*/  LDL.LU.64 R132, [R1+0x178] ;  /* 0x0001780001847983 */ /* 0x000f220000300a00 */
[----:B-1----:R-:W-:-:S04]  /*8770*/  IADD3 R200, P2, R134, UR4, RZ ;  /* 0x0000000486c87c10 */ /* 0x002fc8000ff5e0ff */
[----:B------:R-:W-:Y:S02]  /*8780*/  IADD3.X R201, R135, UR5, RZ, P2, !PT ;  /* 0x0000000587c97c10 */ /* 0x000fe400097fe4ff */
[----:B------:R-:W-:Y:S01]  /*8790*/  PRMT R211, RZ, 0x7610, R211 ;  /* 0x00007610ffd37816 */ /* 0x000fe200000000d3 */
[----:B------:R-:W3:Y:S04]  /*87a0*/  LDL.64 R134, [R1+0x70] ;  /* 0x0000700001867983 */ /* 0x000ee80000100a00 */
[----:B------:R5:W4:Y:S02]  /*87b0*/  @!P0 LDG.E.U16 R212, desc[UR10][R200.64] ;  /* 0x0000000ac8d48981 */ /* 0x000b24000c1e1500 */
[----:B-----5:R-:W-:-:S04]  /*87c0*/  IADD3 R200, P2, R118, UR4, RZ ;  /* 0x0000000476c87c10 */ /* 0x020fc8000ff5e0ff */
[----:B------:R-:W-:Y:S02]  /*87d0*/  IADD3.X R201, R119, UR5, RZ, P2, !PT ;  /* 0x0000000577c97c10 */ /* 0x000fe400097fe4ff */
[----:B------:R-:W5:Y:S04]  /*87e0*/  LDL.64 R118, [R1+0xc8] ;  /* 0x0000c80001767983 */ /* 0x000f680000100a00 */
[----:B------:R2:W4:Y:S02]  /*87f0*/  @!P1 LDG.E.U16 R211, desc[UR10][R200.64] ;  /* 0x0000000ac8d39981 */ /* 0x000524000c1e1500 */
[----:B--2---:R-:W-:-:S04]  /*8800*/  IADD3 R200, P2, R116, UR4, RZ ;  /* 0x0000000474c87c10 */ /* 0x004fc8000ff5e0ff */
[----:B------:R-:W-:Y:S02]  /*8810*/  IADD3.X R201, R117, UR5, RZ, P2, !PT ;  /* 0x0000000575c97c10 */ /* 0x000fe400097fe4ff */
[----:B------:R-:W2:Y:S04]  /*8820*/  LDL.64 R116, [R1+0x78] ;  /* 0x0000780001747983 */ /* 0x000ea80000100a00 */
[----:B------:R0:W-:Y:S02]  /*8830*/  STS.U16 [R218+UR6+0x600], R210 ;  /* 0x000600d2da007988 */ /* 0x0001e40008000406 */
[----:B0-----:R-:W-:Y:S02]  /*8840*/  PRMT R210, RZ, 0x7610, R210 ;  /* 0x00007610ffd27816 */ /* 0x001fe400000000d2 */
[----:B------:R0:W-:Y:S04]  /*8850*/  STS.U16 [R218+UR6+0x700], R209 ;  /* 0x000700d1da007988 */ /* 0x0001e80008000406 */
[----:B------:R1:W4:Y:S01]  /*8860*/  @!P0 LDG.E.U16 R210, desc[UR10][R200.64] ;  /* 0x0000000ac8d28981 */ /* 0x000322000c1e1500 */
[----:B0-----:R-:W-:-:S02]  /*8870*/  PRMT R209, RZ, 0x7610, R209 ;  /* 0x00007610ffd17816 */ /* 0x001fc400000000d1 */
[----:B-1----:R-:W-:-:S04]  /*8880*/  IADD3 R200, P2, R174, UR4, RZ ;  /* 0x00000004aec87c10 */ /* 0x002fc8000ff5e0ff */
[----:B------:R-:W-:Y:S01]  /*8890*/  IADD3.X R201, R175, UR5, RZ, P2, !PT ;  /* 0x00000005afc97c10 */ /* 0x000fe200097fe4ff */
[----:B------:R0:W-:Y:S04]  /*88a0*/  STS.U16 [R218+UR6+0x1600], R208 ;  /* 0x001600d0da007988 */ /* 0x0001e80008000406 */
[----:B------:R1:W4:Y:S01]  /*88b0*/  @!P1 LDG.E.U16 R209, desc[UR10][R200.64] ;  /* 0x0000000ac8d19981 */ /* 0x000322000c1e1500 */
[----:B0-----:R-:W-:Y:S02]  /*88c0*/  PRMT R208, RZ, 0x7610, R208 ;  /* 0x00007610ffd07816 */ /* 0x001fe400000000d0 */
        /* <DEDUP_REMOVED lines=15> */
[----:B---3--:R-:W-:-:S04]  /*89c0*/  IADD3 R200, P2, R134, UR4, RZ ;  /* 0x0000000486c87c10 */ /* 0x008fc8000ff5e0ff */
[----:B------:R-:W-:Y:S01]  /*89d0*/  IADD3.X R201, R135, UR5, RZ, P2, !PT ;  /* 0x0000000587c97c10 */ /* 0x000fe200097fe4ff */
[----:B------:R0:W-:Y:S04]  /*89e0*/  STS.U16 [R218+UR6+0x6700], R204 ;  /* 0x006700ccda007988 */ /* 0x0001e80008000406 */
[----:B------:R2:W3:Y:S04]  /*89f0*/  @!P1 LDG.E.U16 R205, desc[UR10][R200.64] ;  /* 0x0000000ac8cd9981 */ /* 0x0004e8000c1e1500 */
[----:B------:R-:W3:Y:S01]  /*8a00*/  LDL.LU.64 R134, [R1+0x170] ;  /* 0x0001700001867983 */ /* 0x000ee20000300a00 */
[----:B0-----:R-:W-:-:S03]  /*8a10*/  PRMT R204, RZ, 0x7610, R204 ;  /* 0x00007610ffcc7816 */ /* 0x001fc600000000cc */
[----:B------:R-:W-:Y:S04]  /*8a20*/  STS.U16 [R218+UR6+0x7600], R203 ;  /* 0x007600cbda007988 */ /* 0x000fe80008000406 */
[----:B------:R0:W-:Y:S01]  /*8a30*/  STS.U16 [R218+UR6+0x7700], R202 ;  /* 0x007700cada007988 */ /* 0x0001e20008000406 */
[----:B--2---:R-:W-:-:S04]  /*8a40*/  IADD3 R200, P2, R116, UR4, RZ ;  /* 0x0000000474c87c10 */ /* 0x004fc8000ff5e0ff */
[----:B------:R-:W-:Y:S02]  /*8a50*/  IADD3.X R201, R117, UR5, RZ, P2, !PT ;  /* 0x0000000575c97c10 */ /* 0x000fe400097fe4ff */
[----:B------:R-:W2:Y:S04]  /*8a60*/  LDL.LU.64 R116, [R1+0x168] ;  /* 0x0001680001747983 */ /* 0x000ea80000300a00 */
[----:B------:R5:W2:Y:S02]  /*8a70*/  @!P0 LDG.E.U16 R204, desc[UR10][R200.64] ;  /* 0x0000000ac8cc8981 */ /* 0x000aa4000c1e1500 */
[----:B-----5:R-:W-:-:S04]  /*8a80*/  IADD3 R200, P2, R118, UR4, RZ ;  /* 0x0000000476c87c10 */ /* 0x020fc8000ff5e0ff */
[----:B------:R-:W-:Y:S02]  /*8a90*/  IADD3.X R201, R119, UR5, RZ, P2, !PT ;  /* 0x0000000577c97c10 */ /* 0x000fe400097fe4ff */
[----:B------:R-:W5:Y:S04]  /*8aa0*/  LDL.LU.64 R118, [R1+0x160] ;  /* 0x0001600001767983 */ /* 0x000f680000300a00 */
[----:B0-----:R-:W4:Y:S01]  /*8ab0*/  LDL.64 R218, [R1+0xd0] ;  /* 0x0000d00001da7983 */ /* 0x001f220000100a00 */
[----:B------:R-:W-:Y:S02]  /*8ac0*/  PRMT R203, RZ, 0x7610, R203 ;  /* 0x00007610ffcb7816 */ /* 0x000fe400000000cb */
[----:B------:R-:W-:-:S04]  /*8ad0*/  PRMT R202, RZ, 0x7610, R202 ;  /* 0x00007610ffca7816 */ /* 0x000fc800000000ca */
[----:B------:R4:W5:Y:S02]  /*8ae0*/  @!P1 LDG.E.U16 R203, desc[UR10][R200.64] ;  /* 0x0000000ac8cb9981 */ /* 0x000964000c1e1500 */
[----:B----4-:R-:W-:-:S04]  /*8af0*/  IADD3 R200, P1, R218, UR4, RZ ;  /* 0x00000004dac87c10 */ /* 0x010fc8000ff3e0ff */
[----:B------:R-:W-:-:S05]  /*8b00*/  IADD3.X R201, R219, UR5, RZ, P1, !PT ;  /* 0x00000005dbc97c10 */ /* 0x000fca0008ffe4ff */
[----:B------:R0:W4:Y:S01]  /*8b10*/  @!P0 LDG.E.U16 R202, desc[UR10][R200.64] ;  /* 0x0000000ac8ca8981 */ /* 0x000122000c1e1500 */
[----:B------:R-:W1:Y:S01]  /*8b20*/  S2R R219, SR_TID.X ;  /* 0x0000000000db7919 */ /* 0x000e620000002100 */
[----:B0-----:R-:W-:-:S05]  /*8b30*/  LOP3.LUT R200, R122, 0x40, RZ, 0x3c, !PT ;  /* 0x000000407ac87812 */ /* 0x001fca00078e3cff */
[----:B------:R1:W-:Y:S04]  /*8b40*/  STS.U16 [R200+UR6+0x3900], R0 ;  /* 0x00390000c8007988 */ /* 0x0003e80008000406 */
[----:B------:R0:W-:Y:S04]  /*8b50*/  STS.U16 [R200+UR6+0x3800], R186 ;  /* 0x003800bac8007988 */ /* 0x0001e80008000406 */
[----:B------:R3:W-:Y:S01]  /*8b60*/  STS.U16 [R200+UR6+0x7900], R140 ;  /* 0x0079008cc8007988 */ /* 0x0007e20008000406 */
[----:B-1----:R-:W-:Y:S01]  /*8b70*/  IMAD.SHL.U32 R0, R219, 0x20, RZ ;  /* 0x00000020db007824 */ /* 0x002fe200078e00ff */
[----:B0-----:R-:W-:-:S04]  /*8b80*/  SHF.R.S32.HI R186, RZ, 0x2, R219 ;  /* 0x00000002ffba7819 */ /* 0x001fc800000114db */
[----:B------:R-:W-:Y:S02]  /*8b90*/  LOP3.LUT R0, R0, 0x60, RZ, 0xc0, !PT ;  /* 0x0000006000007812 */ /* 0x000fe400078ec0ff */
[----:B---3--:R-:W-:-:S04]  /*8ba0*/  SGXT R140, R186, 0x1 ;  /* 0x00000001ba8c781a */ /* 0x008fc80000000200 */
[----:B------:R-:W-:Y:S01]  /*8bb0*/  LOP3.LUT R140, R0, 0x90, R140, 0xf8, !PT ;  /* 0x00000090008c7812 */ /* 0x000fe200078ef88c */
[C---:B------:R-:W-:Y:S01]  /*8bc0*/  IMAD.SHL.U32 R0, R219.reuse, 0x80, RZ ;  /* 0x00000080db007824 */ /* 0x040fe200078e00ff */
[----:B------:R-:W-:-:S04]  /*8bd0*/  LOP3.LUT R186, R219, 0x7, RZ, 0xc0, !PT ;  /* 0x00000007dbba7812 */ /* 0x000fc800078ec0ff */
[----:B------:R-:W-:Y:S01]  /*8be0*/  LOP3.LUT R0, R0, 0x3000, RZ, 0xc0, !PT ;  /* 0x0000300000007812 */ /* 0x000fe200078ec0ff */
[----:B------:R0:W-:Y:S04]  /*8bf0*/  STS.U16 [R200+UR6+0x7800], R187 ;  /* 0x007800bbc8007988 */ /* 0x0001e80008000406 */
[C---:B------:R-:W-:Y:S02]  /*8c00*/  IMAD R0, R186.reuse, 0x200, R0 ;  /* 0x00000200ba007824 */ /* 0x040fe400078e0200 */
[----:B------:R-:W-:Y:S02]  /*8c10*/  IMAD.SHL.U32 R186, R186, 0x10, RZ ;  /* 0x00000010baba7824 */ /* 0x000fe400078e00ff */
[----:B0-----:R-:W-:-:S05]  /*8c20*/  IMAD.SHL.U32 R187, R219, 0x2, RZ ;  /* 0x00000002dbbb7824 */ /* 0x001fca00078e00ff */
[----:B------:R-:W-:-:S05]  /*8c30*/  LOP3.LUT R186, R186, 0x30, R187, 0x78, !PT ;  /* 0x00000030baba7812 */ /* 0x000fca00078e78bb */
[----:B------:R-:W-:Y:S01]  /*8c40*/  IMAD.IADD R0, R0, 0x1, R186 ;  /* 0x0000000100007824 */ /* 0x000fe200078e02ba */
[C---:B------:R-:W-:Y:S01]  /*8c50*/  LOP3.LUT R186, R122.reuse, 0x50, RZ, 0x3c, !PT ;  /* 0x000000507aba7812 */ /* 0x040fe200078e3cff */
[----:B------:R-:W-:Y:S01]  /*8c60*/  STS.U16 [R200+UR6+0x4800], R199 ;  /* 0x004800c7c8007988 */ /* 0x000fe20008000406 */
[----:B------:R-:W0:Y:S03]  /*8c70*/  S2UR UR8, SR_CgaCtaId ;  /* 0x00000000000879c3 */ /* 0x000e260000008800 */
        /* <DEDUP_REMOVED lines=12> */
[----:B------:R-:W-:Y:S01]  /*8d40*/  STS.U16 [R186+UR6+0x3a00], R129 ;  /* 0x003a0081ba007988 */ /* 0x000fe20008000406 */
[----:B-1----:R-:W-:-:S03]  /*8d50*/  LOP3.LUT R108, R122, 0x60, RZ, 0x3c, !PT ;  /* 0x000000607a6c7812 */ /* 0x002fc600078e3cff */
        /* <DEDUP_REMOVED lines=44> */
[----:B--2---:R-:W-:Y:S04]  /*9020*/  STS.U16 [R127+UR6+0x2f00], R204 ;  /* 0x002f00cc7f007988 */ /* 0x004fe80008000406 */
[----:B-----5:R-:W-:Y:S04]  /*9030*/  STS.U16 [R127+UR6+0x6e00], R203 ;  /* 0x006e00cb7f007988 */ /* 0x020fe80008000406 */
[----:B----4-:R-:W-:Y:S01]  /*9040*/  STS.U16 [R127+UR6+0x6f00], R202 ;  /* 0x006f00ca7f007988 */ /* 0x010fe20008000406 */
[----:B------:R-:W-:Y:S01]  /*9050*/  LOP3.LUT R140, R140, 0x10, R187, 0x78, !PT ;  /* 0x000000108c8c7812 */ /* 0x000fe200078e78bb */
[----:B------:R-:W-:Y:S01]  /*9060*/  IMAD.SHL.U32 R187, R219, 0x10, RZ ;  /* 0x00000010dbbb7824 */ /* 0x000fe200078e00ff */
[----:B------:R-:W-:-:S02]  /*9070*/  UMOV UR7, 0x400 ;  /* 0x0000040000077882 */ /* 0x000fc40000000000 */
[----:B0-----:R-:W-:Y:S01]  /*9080*/  ULEA UR7, UR8, UR7, 0x18 ;  /* 0x0000000708077291 */ /* 0x001fe2000f8ec03f */
[----:B------:R-:W-:Y:S01]  /*9090*/  BAR.SYNC.DEFER_BLOCKING 0x0 ;  /* 0x0000000000007b1d */ /* 0x000fe20000010000 */
[----:B------:R-:W-:-:S04]  /*90a0*/  LOP3.LUT R187, R187, 0x100, RZ, 0xc0, !PT ;  /* 0x00000100bbbb7812 */ /* 0x000fc800078ec0ff */
[----:B------:R-:W-:-:S05]  /*90b0*/  IADD3 R140, R140, UR7, R187 ;  /* 0x000000078c8c7c10 */ /* 0x000fca000fffe0bb */
[----:B------:R-:W-:Y:S04]  /*90c0*/  LDSM.16.MT88.4 R120, [R140+0x8000] ;  /* 0x008000008c78783b */ /* 0x000fe80000004200 */
[----:B------:R-:W0:Y:S04]  /*90d0*/  LDSM.16.M88.4 R128, [R0+UR7] ;  /* 0x000000070080783b */ /* 0x000e280008000200 */
[----:B------:R-:W1:Y:S04]  /*90e0*/  LDSM.16.M88.4 R108, [R0+UR7+0x4000] ;  /* 0x00400007006c783b */ /* 0x000e680008000200 */
[----:B------:R-:W2:Y:S01]  /*90f0*/  LDSM.16.MT88.4 R112, [R140+0x8200] ;  /* 0x008200008c70783b */ /* 0x000ea20000004200 */
[----:B------:R-:W-:-:S03]  /*9100*/  LOP3.LUT R145, R0, 0x40, RZ, 0x3c, !PT ;  /* 0x0000004000917812 */ /* 0x000fc600078e3cff */
[----:B------:R-:W-:Y:S04]  /*9110*/  LDSM.16.MT88.4 R136, [R140+0x8400] ;  /* 0x008400008c88783b */ /* 0x000fe80000004200 */
[----:B------:R-:W-:Y:S01]  /*9120*/  LDSM.16.M88.4 R124, [R145+UR7+0x4000] ;  /* 0x00400007917c783b */ /* 0x000fe20008000200 */
[C---:B0-----:R-:W-:Y:S06]  /*9130*/  HMMA.16816.F32.BF16 R132, R120.reuse, R128, R132 ;  /* 0x000000807884723c */ /* 0x041fec0000041884 */
[----:B-1----:R-:W-:Y:S01]  /*9140*/  HMMA.16816.F32.BF16 R116, R120, R108, R116 ;  /* 0x0000006c7874723c */ /* 0x002fe20000041874 */
[----:B------:R-:W0:-:S15]  /*9150*/  LDSM.16.M88.4 R120, [R145+UR7] ;  /* 0x000000079178783b */ /* 0x000e1e0008000200 */
[----:B------:R-:W-:-:S02]  /*9160*/  NOP ;  /* 0x0000000000007918 */ /* 0x000fc40000000000 */
[C---:B--2---:R-:W-:Y:S01]  /*9170*/  HMMA.16816.F32.BF16 R132, R112.reuse, R130, R132 ;  /* 0x000000827084723c */ /* 0x044fe20000041884 */
[----:B------:R-:W1:Y:S05]  /*9180*/  LDSM.16.MT88.4 R128, [R140+0x8600] ;  /* 0x008600008c80783b */ /* 0x000e6a0000004200 */
[----:B------:R-:W-:Y:S01]  /*9190*/  HMMA.16816.F32.BF16 R116, R112, R110, R116 ;  /* 0x0000006e7074723c */ /* 0x000fe20000041874 */
[----:B------:R-:W-:Y:S04]  /*91a0*/  LDSM.16.MT88.4 R112, [R140+0x8800] ;  /* 0x008800008c70783b */ /* 0x000fe80000004200 */
[----:B------:R-:W2:-:S13]  /*91b0*/  LDSM.16.M88.4 R108, [R0+UR7+0x80] ;  /* 0x00008007006c783b */ /* 0x000e9a0008000200 */
[C---:B0-----:R-:W-:Y:S06]  /*91c0*/  HMMA.16816.F32.BF16 R132, R136.reuse, R120, R132 ;  /* 0x000000788884723c */ /* 0x041fec0000041884 */
[----:B------:R-:W-:Y:S01]  /*91d0*/  HMMA.16816.F32.BF16 R136, R136, R124, R116 ;  /* 0x0000007c8888723c */ /* 0x000fe20000041874 */
[----:B------:R-:W0:-:S15]  /*91e0*/  LDSM.16.M88.4 R116, [R0+UR7+0x4080] ;  /* 0x004080070074783b */ /* 0x000e1e0008000200 */
[----:B------:R-:W-:-:S02]  /*91f0*/  NOP ;  /* 0x0000000000007918 */ /* 0x000fc40000000000 */
[C---:B-1----:R-:W-:Y:S01]  /*9200*/  HMMA.16816.F32.BF16 R120, R128.reuse, R122, R132 ;  /* 0x0000007a8078723c */ /* 0x042fe20000041884 */
[----:B------:R-:W-:Y:S05]  /*9210*/  LDSM.16.M88.4 R132, [R145+UR7+0x4080] ;  /* 0x004080079184783b */ /* 0x000fea0008000200 */
[----:B------:R-:W-:Y:S01]  /*9220*/  HMMA.16816.F32.BF16 R136, R128, R126, R136 ;  /* 0x0000007e8088723c */ /* 0x000fe20000041888 */
[----:B------:R-:W1:Y:S04]  /*9230*/  LDSM.16.MT88.4 R124, [R140+0x8a00] ;  /* 0x008a00008c7c783b */ /* 0x000e680000004200 */
[----:B------:R-:W-:-:S13]  /*9240*/  LDSM.16.MT88.4 R128, [R140+0x8c00] ;  /* 0x008c00008c80783b */ /* 0x000fda0000004200 */
[C---:B--2---:R-:W-:Y:S06]  /*9250*/  HMMA.16816.F32.BF16 R120, R112.reuse, R108, R120 ;  /* 0x0000006c7078723c */ /* 0x044fec0000041878 */
[----:B0-----:R-:W-:Y:S01]  /*9260*/  HMMA.16816.F32.BF16 R136, R112, R116, R136 ;  /* 0x000000747088723c */ /* 0x001fe20000041888 */
[----:B------:R-:W0:-:S15]  /*9270*/  LDSM.16.M88.4 R112, [R145+UR7+0x80] ;  /* 0x000080079170783b */ /* 0x000e1e0008000200 */
[----:B------:R-:W-:-:S02]  /*9280*/  NOP ;  /* 0x0000000000007918 */ /* 0x000fc40000000000 */
[C---:B-1----:R-:W-:Y:S01]  /*9290*/  HMMA.16816.F32.BF16 R108, R124.reuse, R110, R120 ;  /* 0x0000006e7c6c723c */ /* 0x042fe20000041878 */
[----:B------:R-:W-:Y:S05]  /*92a0*/  LDSM.16.M88.4 R120, [R0+UR7+0x4100] ;  /* 0x004100070078783b */ /* 0x000fea0008000200 */
[----:B------:R-:W-:Y:S01]  /*92b0*/  HMMA.16816.F32.BF16 R136, R124, R118, R136 ;  /* 0x000000767c88723c */ /* 0x000fe20000041888 */
[----:B------:R-:W1:Y:S04]  /*92c0*/  LDSM.16.MT88.4 R116, [R140+0x8e00] ;  /* 0x008e00008c74783b */ /* 0x000e680000004200 */
[----:B------:R-:W-:-:S13]  /*92d0*/  LDSM.16.M88.4 R124, [R0+UR7+0x100] ;  /* 0x00010007007c783b */ /* 0x000fda0008000200 */
[C---:B0-----:R-:W-:Y:S06]  /*92e0*/  HMMA.16816.F32.BF16 R108, R128.reuse, R112, R108 ;  /* 0x00000070806c723c */ /* 0x041fec000004186c */
[----:B------:R-:W-:Y:S01]  /*92f0*/  HMMA.16816.F32.BF16 R136, R128, R132, R136 ;  /* 0x000000848088723c */ /* 0x000fe20000041888 */
[----:B------:R-:W0:-:S15]  /*9300*/  LDSM.16.MT88.4 R128, [R140+0x9000] ;  /* 0x009000008c80783b */ /* 0x000e1e0000004200 */
[----:B------:R-:W-:-:S02]  /*9310*/  NOP ;  /* 0x0000000000007918 */ /* 0x000fc40000000000 */
[C---:B-1----:R-:W-:Y:S01]  /*9320*/  HMMA.16816.F32.BF16 R108, R116.reuse, R114, R108 ;  /* 0x00000072746c723c */ /* 0x042fe2000004186c */
        /* <DEDUP_REMOVED lines=9> */
[----:B------:R-:W-:Y:S05]  /*93c0*/  LDSM.16.MT88.4 R124, [R140+0x9800] ;  /* 0x009800008c7c783b */ /* 0x000fea0000004200 */
[----:B------:R-:W-:Y:S01]  /*93d0*/  HMMA.16816.F32.BF16 R120, R112, R122, R128 ;  /* 0x0000007a7078723c */ /* 0x000fe20000041880 */
[----:B------:R-:W1:Y:S04]  /*93e0*/  LDSM.16.MT88.4 R112, [R140+0x9600] ;  /* 0x009600008c70783b */ /* 0x000e680000004200 */
[----:B------:R-:W-:-:S13]  /*93f0*/  LDSM.16.M88.4 R128, [R0+UR7+0x4180] ;  /* 0x004180070080783b */ /* 0x000fda0008000200 */
[C---:B--2---:R-:W-:Y:S06]  /*9400*/  HMMA.16816.F32.BF16 R108, R116.reuse, R132, R108 ;  /* 0x00000084746c723c */ /* 0x044fec000004186c */
[----:B0-----:R-:W-:Y:S01]  /*9410*/  HMMA.16816.F32.BF16 R120, R116, R136, R120 ;  /* 0x000000887478723c */ /* 0x001fe20000041878 */
[----:B------:R0:W2:Y:S02]  /*9420*/  LDSM.16.M88.4 R116, [R0+UR7+0x180] ;  /* 0x000180070074783b */ /* 0x0000a40008000200 */
[----:B0-----:R-:W0:-:S15]  /*9430*/  LDC R0, c[0x0][0x238] ;  /* 0x00008e00ff007b82 */ /* 0x001e1e0000000800 */
[C---:B-1----:R-:W-:Y:S01]  /*9440*/  HMMA.16816.F32.BF16 R108, R112.reuse, R134, R108 ;  /* 0x00000086706c723c */ /* 0x042fe2000004186c */
[----:B------:R-:W-:Y:S05]  /*9450*/  LDSM.16.MT88.4 R132, [R140+0x9c00] ;  /* 0x009c00008c84783b */ /* 0x000fea0000004200 */
[----:B------:R-:W-:Y:S01]  /*9460*/  HMMA.16816.F32.BF16 R120, R112, R138, R120 ;  /* 0x0000008a7078723c */ /* 0x000fe20000041878 */
[----:B------:R-:W1:Y:S04]  /*9470*/  LDSM.16.MT88.4 R112, [R140+0x9a00] ;  /* 0x009a00008c70783b */ /* 0x000e680000004200 */
[----:B------:R-:W3:-:S13]  /*9480*/  LDSM.16.M88.4 R136, [R145+UR7+0x180] ;  /* 0x000180079188783b */ /* 0x000eda0008000200 */
[C---:B--2---:R-:W-:Y:S06]  /*9490*/  HMMA.16816.F32.BF16 R108, R124.reuse, R116, R108 ;  /* 0x000000747c6c723c */ /* 0x044fec000004186c */
[----:B------:R-:W-:Y:S01]  /*94a0*/  HMMA.16816.F32.BF16 R124, R124, R128, R120 ;  /* 0x000000807c7c723c */ /* 0x000fe20000041878 */
[----:B------:R-:W2:-:S15]  /*94b0*/  LDSM.16.M88.4 R120, [R145+UR7+0x4180] ;  /* 0x004180079178783b */ /* 0x000e9e0008000200 */
[----:B------:R-:W-:-:S02]  /*94c0*/  NOP ;  /* 0x0000000000007918 */ /* 0x000fc40000000000 */
[C---:B-1----:R-:W-:Y:S01]  /*94d0*/  HMMA.16816.F32.BF16 R108, R112.reuse, R118, R108 ;  /* 0x00000076706c723c */ /* 0x042fe2000004186c */
[----:B------:R-:W1:Y:S05]  /*94e0*/  LDSM.16.MT88.4 R116, [R140+0x9e00] ;  /* 0x009e00008c74783b */ /* 0x000e6a0000004200 */
[----:B------:R-:W-:Y:S01]  /*94f0*/  HMMA.16816.F32.BF16 R124, R112, R130, R124 ;  /* 0x00000082707c723c */ /* 0x000fe2000004187c */
[----:B------:R-:W-:-:S15]  /*9500*/  VIADD R252, R252, 0xffffffff ;  /* 0xfffffffffcfc7836 */ /* 0x000fde0000000000 */
[----:B------:R-:W-:-:S02]  /*9510*/  NOP ;  /* 0x0000000000007918 */ /* 0x000fc40000000000 */
[C---:B---3--:R-:W-:Y:S06]  /*9520*/  HMMA.16816.F32.BF16 R108, R132.reuse, R136, R108 ;  /* 0x00000088846c723c */ /* 0x048fec000004186c */
[----:B--2---:R-:W-:Y:S01]  /*9530*/  HMMA.16816.F32.BF16 R124, R132, R120, R124 ;  /* 0x00000078847c723c */ /* 0x004fe2000004187c */
[----:B------:R-:W-:Y:S01]  /*9540*/  ISETP.NE.U32.AND P0, PT, R252, RZ, PT ;  /* 0x000000fffc00720c */ /* 0x000fe20003f05070 */
[----:B------:R-:W-:Y:S01]  /*9550*/  USHF.L.U32 UR6, UR13, 0x8, URZ ;  /* 0x000000080d067899 */ /* 0x000fe2000800063f */
[----:B0-----:R-:W-:Y:S01]  /*9560*/  IMAD.SHL.U32 R0, R0, 0x100, RZ ;  /* 0x0000010000007824 */ /* 0x001fe200078e00ff */
[----:B------:R-:W-:-:S02]  /*9570*/  UIADD3 UR9, UR9, -0x100, URZ ;  /* 0xffffff0009097890 */ /* 0x000fc4000fffe03f */
[----:B------:R-:W-:Y:S01]  /*9580*/  UIMAD.WIDE UR4, UR6, 0x2, UR4 ;  /* 0x00000002060478a5 */ /* 0x000fe2000f8e0204 */
[----:B------:R-:W-:-:S11]  /*9590*/  IMAD.WIDE R106, R0, 0x2, R106 ;  /* 0x00000002006a7825 */ /* 0x000fd600078e026a */
[C---:B-1----:R-:W-:Y:S06]  /*95a0*/  HMMA.16816.F32.BF16 R132, R116.reuse, R138, R108 ;  /* 0x0000008a7484723c */ /* 0x042fec000004186c */
[----:B------:R-:W-:Y:S01]  /*95b0*/  HMMA.16816.F32.BF16 R116, R116, R122, R124 ;  /* 0x0000007a7474723c */ /* 0x000fe2000004187c */
[----:B------:R-:W-:-:S08]  /*95c0*/  NOP ;  /* 0x0000000000007918 */ /* 0x000fd00000000000 */
[----:B------:R-:W-:-:S15]  /*95d0*/  @P0 BRA `(.L_x_1) ;  /* 0xffffffb400f00947 */ /* 0x000fde000383ffff */
[----:B------:R-:W-:Y:S02]  /*95e0*/  F2FP.BF16.F32.PACK_AB R119, R119, R135 ;  /* 0x000000877777723e */ /* 0x000fe400000010ff */
[----:B------:R-:W-:Y:S02]  /*95f0*/  F2FP.BF16.F32.PACK_AB R118, R118, R134 ;  /* 0x000000867676723e */ /* 0x000fe400000010ff */
[----:B------:R-:W-:Y:S02]  /*9600*/  F2FP.BF16.F32.PACK_AB R117, R117, R133 ;  /* 0x000000857575723e */ /* 0x000fe400000010ff */
[----:B------:R-:W-:-:S07]  /*9610*/  F2FP.BF16.F32.PACK_AB R116, R116, R132 ;  /* 0x000000847474723e */ /* 0x000fce00000010ff */
.L_x_0:
[----:B------:R-:W2:Y:S01]  /*9620*/  LDL.LU R2, [R1+0x15c] ;  /* 0x00015c0001027983 */ /* 0x000ea20000300800 */
[----:B------:R-:W0:Y:S01]  /*9630*/  S2R R6, SR_TID.X ;  /* 0x0000000000067919 */ /* 0x000e220000002100 */
[----:B------:R-:W1:Y:S01]  /*9640*/  S2UR UR5, SR_CgaCtaId ;  /* 0x00000000000579c3 */ /* 0x000e620000008800 */
[----:B------:R-:W-:Y:S01]  /*9650*/  UMOV UR4, 0x400 ;  /* 0x0000040000047882 */ /* 0x000fe20000000000 */
[----:B------:R-:W-:Y:S01]  /*9660*/  ULDC.64 UR6, c[0x0][0x220] ;  /* 0x0000880000067ab9 */ /* 0x000fe20000000a00 */
[----:B------:R-:W3:Y:S01]  /*9670*/  LDL.LU R7, [R1+0x158] ;  /* 0x0001580001077983 */ /* 0x000ee20000300800 */
[----:B------:R-:W-:Y:S01]  /*9680*/  ULDC.64 UR8, c[0x0][0x228] ;  /* 0x00008a0000087ab9 */ /* 0x000fe20000000a00 */
[----:B------:R-:W-:Y:S01]  /*9690*/  LOP3.LUT R20, R144, 0x30, R141, 0xfe, !PT ;  /* 0x0000003090147812 */ /* 0x000fe200078efe8d */
[----:B-1----:R-:W-:-:S03]  /*96a0*/  ULEA UR4, UR5, UR4, 0x18 ;  /* 0x0000000405047291 */ /* 0x002fc6000f8ec03f */
[----:B------:R-:W-:Y:S01]  /*96b0*/  ULDC UR5, c[0x0][0x244] ;  /* 0x0000910000057ab9 */ /* 0x000fe20000000800 */
[C---:B0-----:R-:W-:Y:S01]  /*96c0*/  LOP3.LUT R0, R6.reuse, 0x60, RZ, 0xc0, !PT ;  /* 0x0000006006007812 */ /* 0x041fe200078ec0ff */
[C---:B------:R-:W-:Y:S01]  /*96d0*/  IMAD.SHL.U32 R5, R6.reuse, 0x4, RZ ;  /* 0x0000000406057824 */ /* 0x040fe200078e00ff */
[----:B------:R-:W-:-:S03]  /*96e0*/  LEA.HI R9, R6, 0x38, RZ, 0x1c ;  /* 0x0000003806097811 */ /* 0x000fc600078fe0ff */
[----:B------:R-:W-:Y:S01]  /*96f0*/  IMAD.SHL.U32 R0, R0, 0x4, RZ ;  /* 0x0000000400007824 */ /* 0x000fe200078e00ff */
[----:B------:R-:W-:Y:S01]  /*9700*/  BAR.SYNC.DEFER_BLOCKING 0x0 ;  /* 0x0000000000007b1d */ /* 0x000fe20000010000 */
[----:B--2---:R-:W-:Y:S01]  /*9710*/  LOP3.LUT R3, R2, 0x1c, R6, 0xf8, !PT ;  /* 0x0000001c02037812 */ /* 0x004fe200078ef806 */
[----:B------:R-:W-:-:S03]  /*9720*/  IMAD.SHL.U32 R2, R6, 0x40, RZ ;  /* 0x0000004006027824 */ /* 0x000fc600078e00ff */
[----:B------:R-:W-:Y:S02]  /*9730*/  LOP3.LUT R3, R3, R0, RZ, 0xfc, !PT ;  /* 0x0000000003037212 */ /* 0x000fe400078efcff */
[----:B------:R-:W-:Y:S02]  /*9740*/  LOP3.LUT R2, R2, 0x600, RZ, 0xc0, !PT ;  /* 0x0000060002027812 */ /* 0x000fe400078ec0ff */
[C---:B------:R-:W-:Y:S01]  /*9750*/  LOP3.LUT R4, R3.reuse, 0x60, RZ, 0x3c, !PT ;  /* 0x0000006003047812 */ /* 0x040fe200078e3cff */
[----:B------:R-:W-:Y:S01]  /*9760*/  STS [R3+UR4], R116 ;  /* 0x0000007403007988 */ /* 0x000fe20008000804 */
[----:B------:R-:W-:Y:S02]  /*9770*/  LOP3.LUT R0, R2, 0x7c, R5, 0xf8, !PT ;  /* 0x0000007c02007812 */ /* 0x000fe400078ef805 */
[C---:B------:R-:W-:Y:S02]  /*9780*/  LOP3.LUT R2, R3.reuse, 0x40, RZ, 0x3c, !PT ;  /* 0x0000004003027812 */ /* 0x040fe400078e3cff */
[----:B------:R-:W-:-:S02]  /*9790*/  LOP3.LUT R5, R3, 0x20, RZ, 0x3c, !PT ;  /* 0x0000002003057812 */ /* 0x000fc400078e3cff */
[----:B------:R-:W-:Y:S01]  /*97a0*/  LOP3.LUT R8, R0, 0x60, R6, 0x78, !PT ;  /* 0x0000006000087812 */ /* 0x000fe200078e7806 */
[----:B------:R0:W-:Y:S01]  /*97b0*/  STS [R2+UR4+0x400], R117 ;  /* 0x0004007502007988 */ /* 0x0001e20008000804 */
[C---:B---3--:R-:W-:Y:S01]  /*97c0*/  IMAD R0, R7.reuse, UR5, RZ ;  /* 0x0000000507007c24 */ /* 0x048fe2000f8e02ff */
[----:B------:R-:W-:Y:S01]  /*97d0*/  ISETP.GE.AND P0, PT, R7, UR8, PT ;  /* 0x0000000807007c0c */ /* 0x000fe2000bf06270 */
[----:B------:R-:W-:Y:S01]  /*97e0*/  ULDC UR5, c[0x0][0x248] ;  /* 0x0000920000057ab9 */ /* 0x000fe20000000800 */
[----:B------:R1:W-:Y:S01]  /*97f0*/  STS [R5+UR4+0x200], R118 ;  /* 0x0002007605007988 */ /* 0x0003e20008000804 */
[--C-:B------:R-:W-:Y:S01]  /*9800*/  LOP3.LUT R7, R144, 0x18, R141.reuse, 0xfe, !PT ;  /* 0x0000001890077812 */ /* 0x100fe200078efe8d */
[----:B------:R-:W-:Y:S01]  /*9810*/  IMAD R13, R20, UR5, RZ ;  /* 0x00000005140d7c24 */ /* 0x000fe2000f8e02ff */
[----:B------:R-:W-:Y:S01]  /*9820*/  LEA R16, P1, R0, UR6, 0x1 ;  /* 0x0000000600107c11 */ /* 0x000fe2000f8208ff */
[----:B------:R2:W-:Y:S01]  /*9830*/  STS [R4+UR4+0x600], R119 ;  /* 0x0006007704007988 */ /* 0x0005e20008000804 */
[----:B------:R-:W-:-:S02]  /*9840*/  LOP3.LUT R6, R144, 0x20, R141, 0xfe, !PT ;  /* 0x0000002090067812 */ /* 0x000fc400078efe8d */
[----:B0-----:R-:W-:Y:S01]  /*9850*/  LOP3.LUT R2, R144, R141, RZ, 0xfc, !PT ;  /* 0x0000008d90027212 */ /* 0x001fe200078efcff */
[----:B------:R-:W-:Y:S01]  /*9860*/  BAR.SYNC.DEFER_BLOCKING 0x0 ;  /* 0x0000000000007b1d */ /* 0x000fe20000010000 */
[----:B------:R-:W-:Y:S01]  /*9870*/  LEA.HI.X.SX32 R18, R0, UR7, 0x1, P1 ;  /* 0x0000000700127c11 */ /* 0x000fe200088f0eff */
[----:B------:R-:W-:Y:S01]  /*9880*/  IMAD R11, R6, UR5, RZ ;  /* 0x00000005060b7c24 */ /* 0x000fe2000f8e02ff */
[----:B------:R-:W-:Y:S01]  /*9890*/  LOP3.LUT R0, R144, 0x8, R141, 0xfe, !PT ;  /* 0x0000000890007812 */ /* 0x000fe200078efe8d */
[C---:B------:R-:W-:Y:S01]  /*98a0*/  IMAD R3, R2.reuse, UR5, RZ ;  /* 0x0000000502037c24 */ /* 0x040fe2000f8e02ff */
[----:B------:R-:W-:Y:S02]  /*98b0*/  ISETP.LT.AND P1, PT, R2, UR9, !P0 ;  /* 0x0000000902007c0c */ /* 0x000fe4000c721270 */
[C---:B------:R-:W-:Y:S01]  /*98c0*/  ISETP.LT.AND P4, PT, R0.reuse, UR9, !P0 ;  /* 0x0000000900007c0c */ /* 0x040fe2000c781270 */
[----:B-1----:R-:W-:Y:S01]  /*98d0*/  IMAD R5, R0, UR5, RZ ;  /* 0x0000000500057c24 */ /* 0x002fe2000f8e02ff */
[----:B------:R-:W-:-:S02]  /*98e0*/  LEA R2, P2, R3, R16, 0x1 ;  /* 0x0000001003027211 */ /* 0x000fc400078408ff */
[C-C-:B------:R-:W-:Y:S02]  /*98f0*/  LOP3.LUT R0, R144.reuse, 0x28, R141.reuse, 0xfe, !PT ;  /* 0x0000002890007812 */ /* 0x140fe400078efe8d */
[----:B------:R-:W-:Y:S02]  /*9900*/  LOP3.LUT R141, R144, 0x10, R141, 0xfe, !PT ;  /* 0x00000010908d7812 */ /* 0x000fe400078efe8d */
[----:B--2---:R-:W-:Y:S01]  /*9910*/  LEA R4, P3, R5, R16, 0x1 ;  /* 0x0000001005047211 */ /* 0x004fe200078608ff */
[----:B------:R-:W-:Y:S01]  /*9920*/  IMAD R12, R0, UR5, RZ ;  /* 0x00000005000c7c24 */ /* 0x000fe2000f8e02ff */
[-C--:B------:R-:W-:Y:S02]  /*9930*/  LEA.HI.X.SX32 R3, R3, R18.reuse, 0x1, P2 ;  /* 0x0000001203037211 */ /* 0x080fe400010f0eff */
[----:B------:R-:W-:Y:S01]  /*9940*/  LOP3.LUT R144, R144, R9, RZ, 0xfc, !PT ;  /* 0x0000000990907212 */ /* 0x000fe200078efcff */
[----:B------:R-:W-:Y:S01]  /*9950*/  IMAD R9, R7, UR5, RZ ;  /* 0x0000000507097c24 */ /* 0x000fe2000f8e02ff */
[----:B------:R-:W-:-:S02]  /*9960*/  LEA.HI.X.SX32 R5, R5, R18, 0x1, P3 ;  /* 0x0000001205057211 */ /* 0x000fc400018f0eff */
[C---:B------:R-:W-:Y:S01]  /*9970*/  ISETP.LT.AND P5, PT, R141.reuse, UR9, !P0 ;  /* 0x000000098d007c0c */ /* 0x040fe2000c7a1270 */
[----:B------:R-:W0:Y:S01]  /*9980*/  LDS R15, [R8+UR4] ;  /* 0x00000004080f7984 */ /* 0x000e220008000800 */
[----:B------:R-:W-:Y:S01]  /*9990*/  IMAD R141, R141, UR5, RZ ;  /* 0x000000058d8d7c24 */ /* 0x000fe2000f8e02ff */
[----:B------:R-:W-:Y:S01]  /*99a0*/  ISETP.LT.AND P3, PT, R6, UR9, !P0 ;  /* 0x0000000906007c0c */ /* 0x000fe2000c761270 */
[----:B------:R-:W-:Y:S01]  /*99b0*/  IMAD R14, R144, UR5, RZ ;  /* 0x00000005900e7c24 */ /* 0x000fe2000f8e02ff */
[----:B------:R-:W1:Y:S02]  /*99c0*/  LDS R17, [R8+UR4+0x80] ;  /* 0x0000800408117984 */ /* 0x000e640008000800 */
[----:B------:R-:W-:Y:S02]  /*99d0*/  LEA R6, P6, R141, R16, 0x1 ;  /* 0x000000108d067211 */ /* 0x000fe400078c08ff */
[----:B------:R-:W2:Y:S04]  /*99e0*/  LDS R19, [R8+UR4+0x100] ;  /* 0x0001000408137984 */ /* 0x000ea80008000800 */
[----:B------:R3:W4:Y:S04]  /*99f0*/  LDS R21, [R8+UR4+0x180] ;  /* 0x0001800408157984 */ /* 0x0007280008000800 */
[----:B0-----:R0:W-:Y:S04]  /*9a00*/  @P1 STG.E.U16 desc[UR10][R2.64], R15 ;  /* 0x0000000f02001986 */ /* 0x0011e8000c10150a */
[----:B-1----:R1:W-:Y:S01]  /*9a10*/  @P4 STG.E.U16 desc[UR10][R4.64], R17 ;  /* 0x0000001104004986 */ /* 0x0023e2000c10150a */
[----:B------:R-:W-:-:S02]  /*9a20*/  ISETP.LT.AND P4, PT, R7, UR9, !P0 ;  /* 0x0000000907007c0c */ /* 0x000fc4000c781270 */
[----:B------:R-:W-:Y:S02]  /*9a30*/  LEA.HI.X.SX32 R7, R141, R18, 0x1, P6 ;  /* 0x000000128d077211 */ /* 0x000fe400030f0eff */
[-C--:B---3--:R-:W-:Y:S02]  /*9a40*/  LEA R8, P6, R12, R16.reuse, 0x1 ;  /* 0x000000100c087211 */ /* 0x088fe400078c08ff */
[-C--:B0-----:R-:W-:Y:S01]  /*9a50*/  LEA R2, P1, R9, R16.reuse, 0x1 ;  /* 0x0000001009027211 */ /* 0x081fe200078208ff */
[----:B--2---:R0:W-:Y:S01]  /*9a60*/  @P5 STG.E.U16 desc[UR10][R6.64], R19 ;  /* 0x0000001306005986 */ /* 0x0041e2000c10150a */
[----:B------:R-:W-:Y:S02]  /*9a70*/  PRMT R15, R15, 0x7632, R15 ;  /* 0x000076320f0f7816 */ /* 0x000fe4000000000f */
[----:B-1----:R-:W-:Y:S02]  /*9a80*/  LEA R4, P2, R11, R16, 0x1 ;  /* 0x000000100b047211 */ /* 0x002fe400078408ff */
[----:B------:R-:W-:-:S02]  /*9a90*/  LEA.HI.X.SX32 R3, R9, R18, 0x1, P1 ;  /* 0x0000001209037211 */ /* 0x000fc400008f0eff */
[----:B------:R-:W-:Y:S02]  /*9aa0*/  LEA R10, P1, R13, R16, 0x1 ;  /* 0x000000100d0a7211 */ /* 0x000fe400078208ff */
[-C--:B------:R-:W-:Y:S01]  /*9ab0*/  LEA.HI.X.SX32 R5, R11, R18.reuse, 0x1, P2 ;  /* 0x000000120b057211 */ /* 0x080fe200010f0eff */
[----:B----4-:R0:W-:Y:S01]  /*9ac0*/  @P4 STG.E.U16 desc[UR10][R2.64], R21 ;  /* 0x0000001502004986 */ /* 0x0101e2000c10150a */
[----:B------:R-:W-:Y:S02]  /*9ad0*/  ISETP.LT.AND P2, PT, R0, UR9, !P0 ;  /* 0x0000000900007c0c */ /* 0x000fe4000c741270 */
[----:B------:R-:W-:Y:S01]  /*9ae0*/  LEA.HI.X.SX32 R11, R13, R18, 0x1, P1 ;  /* 0x000000120d0b7211 */ /* 0x000fe200008f0eff */
[----:B------:R0:W-:Y:S01]  /*9af0*/  @P3 STG.E.U16 desc[UR10][R4.64], R15 ;  /* 0x0000000f04003986 */ /* 0x0001e2000c10150a */
[----:B------:R-:W-:Y:S02]  /*9b00*/  ISETP.LT.AND P1, PT, R20, UR9, !P0 ;  /* 0x0000000914007c0c */ /* 0x000fe4000c721270 */
[----:B------:R-:W-:-:S02]  /*9b10*/  ISETP.LT.AND P0, PT, R144, UR9, !P0 ;  /* 0x0000000990007c0c */ /* 0x000fc4000c701270 */
[----:B------:R-:W-:Y:S02]  /*9b20*/  LEA.HI.X.SX32 R9, R12, R18, 0x1, P6 ;  /* 0x000000120c097211 */ /* 0x000fe400030f0eff */
[----:B------:R-:W-:Y:S02]  /*9b30*/  PRMT R17, R17, 0x7632, R17 ;  /* 0x0000763211117816 */ /* 0x000fe40000000011 */
[----:B------:R-:W-:Y:S02]  /*9b40*/  PRMT R0, R19, 0x7632, R0 ;  /* 0x0000763213007816 */ /* 0x000fe40000000000 */
[C---:B------:R-:W-:Y:S01]  /*9b50*/  LEA R12, P6, R14.reuse, R16, 0x1 ;  /* 0x000000100e0c7211 */ /* 0x040fe200078c08ff */
[----:B------:R0:W-:Y:S03]  /*9b60*/  @P2 STG.E.U16 desc[UR10][R8.64], R17 ;  /* 0x0000001108002986 */ /* 0x0001e6000c10150a */
[----:B------:R-:W-:Y:S01]  /*9b70*/  LEA.HI.X.SX32 R13, R14, R18, 0x1, P6 ;  /* 0x000000120e0d7211 */ /* 0x000fe200030f0eff */
[----:B------:R0:W-:Y:S01]  /*9b80*/  @P1 STG.E.U16 desc[UR10][R10.64], R0 ;  /* 0x000000000a001986 */ /* 0x0001e2000c10150a */
[----:B------:R-:W-:Y:S07]  /*9b90*/  @!P0 EXIT ;  /* 0x000000000000894d */ /* 0x000fee0003800000 */
[----:B0-----:R-:W-:-:S05]  /*9ba0*/  PRMT R6, R21, 0x7632, R6 ;  /* 0x0000763215067816 */ /* 0x001fca0000000006 */
[----:B------:R-:W-:Y:S01]  /*9bb0*/  STG.E.U16 desc[UR10][R12.64], R6 ;  /* 0x000000060c007986 */ /* 0x000fe2000c10150a */
[----:B------:R-:W-:Y:S05]  /*9bc0*/  EXIT ;  /* 0x000000000000794d */ /* 0x000fea0003800000 */
.L_x_2:
[----:B------:R-:W-:-:S00]  /*9bd0*/  BRA `(.L_x_2) ;  /* 0xfffffffc00fc7947 */ /* 0x000fc0000383ffff */
[----:B------:R-:W-:-:S00]  /*9be0*/  NOP ;  /* 0x0000000000007918 */ /* 0x000fc00000000000 */
        /* <DEDUP_REMOVED lines=9> */
.L_x_3:


//--------------------- .nv.shared.matmul_kernel  --------------------------
	.section	.nv.shared.matmul_kernel,"aw",@nobits
	.sectionflags	@""
	.align	16
	.zero		1024


//--------------------- .nv.shared.reserved.0     --------------------------
	.section	.nv.shared.reserved.0,"aw",@nobits
	.weak		__nv_reservedSMEM_offset_0_alias
	.size		__nv_reservedSMEM_offset_0_alias, 0, 0
	.other		__nv_reservedSMEM_offset_0_alias,@"STO_CUDA_RESERVED_SHARED STV_DEFAULT"
__nv_reservedSMEM_offset_0_alias:
	.zero		0


//--------------------- .nv.constant0.matmul_kernel --------------------------
	.section	.nv.constant0.matmul_kernel,"a",@progbits
	.sectionflags	@""
	.align	4
.nv.constant0.matmul_kernel:
	.zero		608


//--------------------- SYMBOLS --------------------------

	.type		.nv.reservedSmem.offset0,@object
	.size		.nv.reservedSmem.offset0,0x4
